// auto-generated by cutlass_sweep.fmha — config: {"arch": "sm_90", "direction": "fwd", "dtype": "bf16", "head_dim": 128, "mask": "none", "schedule": "pingpong", "tile_kv": 64, "tile_q": 128}
#include "cutlass/cutlass.h"
#include "cute/tensor.hpp"
#include "cutlass/device_kernel.h"
#include "cutlass/kernel_hardware_info.h"
#include "88_hopper_fmha/collective/fmha_fusion.hpp"
#include "88_hopper_fmha/kernel/fmha_kernel_builder.hpp"

using namespace cute;
using Element = cutlass::bfloat16_t;
using TileShape = Shape<_128, _64, _128>;
using StrideQ = cute::tuple<int, _1, cute::tuple<int, int>>;
using StrideK = cute::tuple<int, _1, cute::tuple<int, int>>;
using StrideV = cute::tuple<int, cute::_1, cute::tuple<int, int>>;

using Kernel = typename cutlass::fmha::kernel::FmhaBuilder<
    Element, float, float,
    TileShape, StrideQ, StrideK, StrideV,
    cutlass::fmha::collective::DefaultFusion,
    cutlass::gemm::KernelTmaWarpSpecializedPingpong
  >::Kernel;

auto* _anchor = &cutlass::device_kernel<Kernel>;


// ===== COMPILED SASS (sm_90a) =====

	.target	sm_90a

	.elftype	@"ET_EXEC"


//--------------------- .note.nv.tkinfo           --------------------------
	.section	.note.nv.tkinfo,"",@"SHT_NOTE"
	.sectionflags	@"SHF_NOTE_NV_TKINFO"
	.tkinfo
        /*0018*/ 	.word	0x00000002
        /*0030*/ 	.string	""
        /*0030*/ 	.string	"ptxas"
        /*0030*/ 	.string	"Cuda compilation tools, release 13.0, V13.0.88"
        /*0030*/ 	.string	"Build cuda_13.0.r13.0/compiler.36424714_0"
        /*0030*/ 	.string	"-arch sm_90a -m 64 "



//--------------------- .note.nv.cuinfo           --------------------------
	.section	.note.nv.cuinfo,"",@"SHT_NOTE"
	.sectionflags	@"SHF_NOTE_NV_CUINFO"
        /*0018*/ 	.short	0x0002
        /*001a*/ 	.short	0x005a
        /*001c*/ 	.short	0x0082
	.zero		2


//--------------------- .nv.info                  --------------------------
	.section	.nv.info,"",@"SHT_CUDA_INFO"
	.align	4


	//----- nvinfo : EIATTR_REGCOUNT
	.align		4
        /*0000*/ 	.byte	0x04, 0x2f
        /*0002*/ 	.short	(.L_16 - .L_15)
	.align		4
.L_15:
        /*0004*/ 	.word	index@(_ZN7cutlass13device_kernelINS_4fmha6kernel28FmhaKernelTmaWarpSpecializedINS1_10collective30FmhaMainloopTmaWarpSpecializedINS_10bfloat16_tEffN4cute5tupleIJNS7_1CILi128EEENS9_ILi64EEESA_EEENS8_IJiNS9_ILi1EEENS8_IJiiEEEEEESF_SF_NS4_13DefaultFusionEJNS2_6OptionILNS2_3TagE0ENS9_ILb1EEEEENSH_ILSI_2ESJ_EEEEENS4_15FmhaFwdEpilogueIS6_fNS8_IJSB_SA_SB_EEEEENS2_23PersistentTileSchedulerEJSK_SL_EEEEEvNT_6ParamsE)
        /*0008*/ 	.word	0x000000a8


	//----- nvinfo : EIATTR_FRAME_SIZE
	.align		4
.L_16:
        /*000c*/ 	.byte	0x04, 0x11
        /*000e*/ 	.short	(.L_18 - .L_17)
	.align		4
.L_17:
        /*0010*/ 	.word	index@($__internal_0_$__cuda_sm20_rcp_rn_f32_slowpath)
        /*0014*/ 	.word	0x00000000


	//----- nvinfo : EIATTR_FRAME_SIZE
	.align		4
.L_18:
        /*0018*/ 	.byte	0x04, 0x11
        /*001a*/ 	.short	(.L_20 - .L_19)
	.align		4
.L_19:
        /*001c*/ 	.word	index@(_ZN7cutlass13device_kernelINS_4fmha6kernel28FmhaKernelTmaWarpSpecializedINS1_10collective30FmhaMainloopTmaWarpSpecializedINS_10bfloat16_tEffN4cute5tupleIJNS7_1CILi128EEENS9_ILi64EEESA_EEENS8_IJiNS9_ILi1EEENS8_IJiiEEEEEESF_SF_NS4_13DefaultFusionEJNS2_6OptionILNS2_3TagE0ENS9_ILb1EEEEENSH_ILSI_2ESJ_EEEEENS4_15FmhaFwdEpilogueIS6_fNS8_IJSB_SA_SB_EEEEENS2_23PersistentTileSchedulerEJSK_SL_EEEEEvNT_6ParamsE)
        /*0020*/ 	.word	0x00000000


	//----- nvinfo : EIATTR_MIN_STACK_SIZE
	.align		4
.L_20:
        /*0024*/ 	.byte	0x04, 0x12
        /*0026*/ 	.short	(.L_22 - .L_21)
	.align		4
.L_21:
        /*0028*/ 	.word	index@(_ZN7cutlass13device_kernelINS_4fmha6kernel28FmhaKernelTmaWarpSpecializedINS1_10collective30FmhaMainloopTmaWarpSpecializedINS_10bfloat16_tEffN4cute5tupleIJNS7_1CILi128EEENS9_ILi64EEESA_EEENS8_IJiNS9_ILi1EEENS8_IJiiEEEEEESF_SF_NS4_13DefaultFusionEJNS2_6OptionILNS2_3TagE0ENS9_ILb1EEEEENSH_ILSI_2ESJ_EEEEENS4_15FmhaFwdEpilogueIS6_fNS8_IJSB_SA_SB_EEEEENS2_23PersistentTileSchedulerEJSK_SL_EEEEEvNT_6ParamsE)
        /*002c*/ 	.word	0x00000000
.L_22:


//--------------------- .nv.compat                --------------------------
	.section	.nv.compat,"",@"SHT_CUDA_COMPAT_INFO"
	.align	4
        /*0000*/ 	.byte	0x02, 0x09, 0x01, 0x00, 0x02, 0x02, 0x04, 0x00, 0x02, 0x05, 0x05, 0x00, 0x03, 0x07, 0x01, 0x01
        /*0010*/ 	.byte	0x02, 0x03, 0x01, 0x00, 0x02, 0x06, 0x01, 0x00, 0x04, 0x0b, 0x08, 0x00, 0x00, 0x00, 0x00, 0x00
        /*0020*/ 	.byte	0x00, 0x00, 0x00, 0x00


//--------------------- .nv.info._ZN7cutlass13device_kernelINS_4fmha6kernel28FmhaKernelTmaWarpSpecializedINS1_10collective30FmhaMainloopTmaWarpSpecializedINS_10bfloat16_tEffN4cute5tupleIJNS7_1CILi128EEENS9_ILi64EEESA_EEENS8_IJiNS9_ILi1EEENS8_IJiiEEEEEESF_SF_NS4_13DefaultFusionEJNS2_6OptionILNS2_3TagE0ENS9_ILb1EEEEENSH_ILSI_2ESJ_EEEEENS4_15FmhaFwdEpilogueIS6_fNS8_IJSB_SA_SB_EEEEENS2_23PersistentTileSchedulerEJSK_SL_EEEEEvNT_6ParamsE --------------------------
	.section	.nv.info._ZN7cutlass13device_kernelINS_4fmha6kernel28FmhaKernelTmaWarpSpecializedINS1_10collective30FmhaMainloopTmaWarpSpecializedINS_10bfloat16_tEffN4cute5tupleIJNS7_1CILi128EEENS9_ILi64EEESA_EEENS8_IJiNS9_ILi1EEENS8_IJiiEEEEEESF_SF_NS4_13DefaultFusionEJNS2_6OptionILNS2_3TagE0ENS9_ILb1EEEEENSH_ILSI_2ESJ_EEEEENS4_15FmhaFwdEpilogueIS6_fNS8_IJSB_SA_SB_EEEEENS2_23PersistentTileSchedulerEJSK_SL_EEEEEvNT_6ParamsE,"",@"SHT_CUDA_INFO"
	.sectionflags	@""
	.align	4


	//----- nvinfo : EIATTR_CUDA_API_VERSION
	.align		4
        /*0000*/ 	.byte	0x04, 0x37
        /*0002*/ 	.short	(.L_24 - .L_23)
.L_23:
        /*0004*/ 	.word	0x00000082


	//----- nvinfo : EIATTR_KPARAM_INFO
	.align		4
.L_24:
        /*0008*/ 	.byte	0x04, 0x17
        /*000a*/ 	.short	(.L_26 - .L_25)
.L_25:
        /*000c*/ 	.word	0x00000000
        /*0010*/ 	.short	0x0000
        /*0012*/ 	.short	0x0070
        /*0014*/ 	.byte	0x00, 0xf0, 0x01, 0x20


	//----- nvinfo : EIATTR_SPARSE_MMA_MASK
	.align		4
.L_26:
        /*0018*/ 	.byte	0x03, 0x50
        /*001a*/ 	.short	0x0000


	//----- nvinfo : EIATTR_MAXREG_COUNT
	.align		4
        /*001c*/ 	.byte	0x03, 0x1b
        /*001e*/ 	.short	0x00a8


	//----- nvinfo : EIATTR_NUM_BARRIERS
	.align		4
        /*0020*/ 	.byte	0x02, 0x4c
        /*0022*/ 	.byte	0x02
	.zero		1


	//----- nvinfo : EIATTR_EXTERNS
	.align		4
        /*0024*/ 	.byte	0x04, 0x0f
        /*0026*/ 	.short	(.L_28 - .L_27)


	//   ....[0]....
	.align		4
.L_27:
        /*0028*/ 	.word	index@(__assertfail)


	//----- nvinfo : EIATTR_MERCURY_ISA_VERSION
	.align		4
.L_28:
        /*002c*/ 	.byte	0x03, 0x5f
        /*002e*/ 	.short	0x0101


	//----- nvinfo : EIATTR_INT_WARP_WIDE_INSTR_OFFSETS
	.align		4
        /*0030*/ 	.byte	0x04, 0x31
        /*0032*/ 	.short	(.L_30 - .L_29)


	//   ....[0]....
.L_29:
        /*0034*/ 	.word	0x00000760


	//   ....[1]....
        /*0038*/ 	.word	0x00000770


	//   ....[2]....
        /*003c*/ 	.word	0x00000780


	//   ....[3]....
        /*0040*/ 	.word	0x00000790


	//   ....[4]....
        /*0044*/ 	.word	0x00000800


	//   ....[5]....
        /*0048*/ 	.word	0x000009e0


	//   ....[6]....
        /*004c*/ 	.word	0x00000a90


	//----- nvinfo : EIATTR_COOP_GROUP_MASK_REGIDS
	.align		4
.L_30:
        /*0050*/ 	.byte	0x04, 0x29
        /*0052*/ 	.short	(.L_32 - .L_31)


	//   ....[0]....
.L_31:
        /*0054*/ 	.word	0xffffffff


	//   ....[1]....
        /*0058*/ 	.word	0xffffffff


	//   ....[2]....
        /*005c*/ 	.word	0xffffffff


	//   ....[3]....
        /*0060*/ 	.word	0xffffffff


	//   ....[4]....
        /*0064*/ 	.word	0xffffffff


	//   ....[5]....
        /*0068*/ 	.word	0xffffffff


	//   ....[6]....
        /*006c*/ 	.word	0xffffffff


	//   ....[7]....
        /*0070*/ 	.word	0xffffffff


	//   ....[8]....
        /*0074*/ 	.word	0xffffffff


	//   ....[9]....
        /*0078*/ 	.word	0xffffffff


	//   ....[10]....
        /*007c*/ 	.word	0xffffffff


	//   ....[11]....
        /*0080*/ 	.word	0xffffffff


	//   ....[12]....
        /*0084*/ 	.word	0xffffffff


	//   ....[13]....
        /*0088*/ 	.word	0xffffffff


	//   ....[14]....
        /*008c*/ 	.word	0xffffffff


	//   ....[15]....
        /*0090*/ 	.word	0xffffffff


	//   ....[16]....
        /*0094*/ 	.word	0xffffffff


	//   ....[17]....
        /*0098*/ 	.word	0xffffffff


	//----- nvinfo : EIATTR_COOP_GROUP_INSTR_OFFSETS
	.align		4
.L_32:
        /*009c*/ 	.byte	0x04, 0x28
        /*009e*/ 	.short	(.L_34 - .L_33)


	//   ....[0]....
.L_33:
        /*00a0*/ 	.word	0x00000070


	//   ....[1]....
        /*00a4*/ 	.word	0x000000a0


	//   ....[2]....
        /*00a8*/ 	.word	0x000001d0


	//   ....[3]....
        /*00ac*/ 	.word	0x000003e0


	//   ....[4]....
        /*00b0*/ 	.word	0x000005a0


	//   ....[5]....
        /*00b4*/ 	.word	0x00000700


	//   ....[6]....
        /*00b8*/ 	.word	0x000019c0


	//   ....[7]....
        /*00bc*/ 	.word	0x000019f0


	//   ....[8]....
        /*00c0*/ 	.word	0x00001c10


	//   ....[9]....
        /*00c4*/ 	.word	0x00001d70


	//   ....[10]....
        /*00c8*/ 	.word	0x00003050


	//   ....[11]....
        /*00cc*/ 	.word	0x00003080


	//   ....[12]....
        /*00d0*/ 	.word	0x00003380


	//   ....[13]....
        /*00d4*/ 	.word	0x000034a0


	//   ....[14]....
        /*00d8*/ 	.word	0x00004900


	//   ....[15]....
        /*00dc*/ 	.word	0x00004930


	//   ....[16]....
        /*00e0*/ 	.word	0x00004980


	//   ....[17]....
        /*00e4*/ 	.word	0x000049a0


	//----- nvinfo : EIATTR_REG_RECONFIG
	.align		4
.L_34:
        /*00e8*/ 	.byte	0x01, 0x54
	.zero		2


	//----- nvinfo : EIATTR_SYSCALL_OFFSETS
	.align		4
        /*00ec*/ 	.byte	0x04, 0x46
        /*00ee*/ 	.short	(.L_36 - .L_35)


	//   ....[0]....
.L_35:
        /*00f0*/ 	.word	0x00005550


	//   ....[1]....
        /*00f4*/ 	.word	0x00005690


	//----- nvinfo : EIATTR_MBARRIER_INSTR_OFFSETS
	.align		4
.L_36:
        /*00f8*/ 	.byte	0x04, 0x39
        /*00fa*/ 	.short	(.L_38 - .L_37)


	//   ....[0]....
.L_37:
        /*00fc*/ 	.word	0x00000390
        /*0100*/ 	.word	0x000000ff
        /*0104*/ 	.word	0x00020450
        /*0108*/ 	.short	0x0100
        /*010a*/ 	.byte	0x08
	.zero		1


	//   ....[1]....
        /*010c*/ 	.word	0x000003a0
        /*0110*/ 	.word	0x000000ff
        /*0114*/ 	.word	0x00020460
        /*0118*/ 	.short	0x0100
        /*011a*/ 	.byte	0x08
	.zero		1


	//   ....[2]....
        /*011c*/ 	.word	0x000003b0
        /*0120*/ 	.word	0x000000ff
        /*0124*/ 	.word	0x00020458
        /*0128*/ 	.short	0x0100
        /*012a*/ 	.byte	0x08
	.zero		1


	//   ....[3]....
        /*012c*/ 	.word	0x000003c0
        /*0130*/ 	.word	0x000000ff
        /*0134*/ 	.word	0x00020468
        /*0138*/ 	.short	0x0100
        /*013a*/ 	.byte	0x08
	.zero		1


	//   ....[4]....
        /*013c*/ 	.word	0x000004f0
        /*0140*/ 	.word	0x000000ff
        /*0144*/ 	.word	0x00020400
        /*0148*/ 	.short	0x0100
        /*014a*/ 	.byte	0x08
	.zero		1


	//   ....[5]....
        /*014c*/ 	.word	0x00000500
        /*0150*/ 	.word	0x000000ff
        /*0154*/ 	.word	0x00020428
        /*0158*/ 	.short	0x0100
        /*015a*/ 	.byte	0x08
	.zero		1


	//   ....[6]....
        /*015c*/ 	.word	0x00000510
        /*0160*/ 	.word	0x000000ff
        /*0164*/ 	.word	0x00020408
        /*0168*/ 	.short	0x0100
        /*016a*/ 	.byte	0x08
	.zero		1


	//   ....[7]....
        /*016c*/ 	.word	0x00000520
        /*0170*/ 	.word	0x000000ff
        /*0174*/ 	.word	0x00020430
        /*0178*/ 	.short	0x0100
        /*017a*/ 	.byte	0x08
	.zero		1


	//   ....[8]....
        /*017c*/ 	.word	0x00000530
        /*0180*/ 	.word	0x000000ff
        /*0184*/ 	.word	0x00020410
        /*0188*/ 	.short	0x0100
        /*018a*/ 	.byte	0x08
	.zero		1


	//   ....[9]....
        /*018c*/ 	.word	0x00000540
        /*0190*/ 	.word	0x000000ff
        /*0194*/ 	.word	0x00020438
        /*0198*/ 	.short	0x0100
        /*019a*/ 	.byte	0x08
	.zero		1


	//   ....[10]....
        /*019c*/ 	.word	0x00000550
        /*01a0*/ 	.word	0x000000ff
        /*01a4*/ 	.word	0x00020418
        /*01a8*/ 	.short	0x0100
        /*01aa*/ 	.byte	0x08
	.zero		1


	//   ....[11]....
        /*01ac*/ 	.word	0x00000560
        /*01b0*/ 	.word	0x000000ff
        /*01b4*/ 	.word	0x00020440
        /*01b8*/ 	.short	0x0100
        /*01ba*/ 	.byte	0x08
	.zero		1


	//   ....[12]....
        /*01bc*/ 	.word	0x00000570
        /*01c0*/ 	.word	0x000000ff
        /*01c4*/ 	.word	0x00020420
        /*01c8*/ 	.short	0x0100
        /*01ca*/ 	.byte	0x08
	.zero		1


	//   ....[13]....
        /*01cc*/ 	.word	0x00000580
        /*01d0*/ 	.word	0x000000ff
        /*01d4*/ 	.word	0x00020448
        /*01d8*/ 	.short	0x0100
        /*01da*/ 	.byte	0x08
	.zero		1


	//   ....[14]....
        /*01dc*/ 	.word	0x000006b0
        /*01e0*/ 	.word	0x000000ff
        /*01e4*/ 	.word	0x00020470
        /*01e8*/ 	.short	0x0100
        /*01ea*/ 	.byte	0x08
	.zero		1


	//   ....[15]....
        /*01ec*/ 	.word	0x000006c0
        /*01f0*/ 	.word	0x000000ff
        /*01f4*/ 	.word	0x00020480
        /*01f8*/ 	.short	0x0100
        /*01fa*/ 	.byte	0x08
	.zero		1


	//   ....[16]....
        /*01fc*/ 	.word	0x000006d0
        /*0200*/ 	.word	0x000000ff
        /*0204*/ 	.word	0x00020478
        /*0208*/ 	.short	0x0100
        /*020a*/ 	.byte	0x08
	.zero		1


	//   ....[17]....
        /*020c*/ 	.word	0x000006e0
        /*0210*/ 	.word	0x000000ff
        /*0214*/ 	.word	0x00020488
        /*0218*/ 	.short	0x0100
        /*021a*/ 	.byte	0x08
	.zero		1


	//   ....[18]....
        /*021c*/ 	.word	0x00000820
        /*0220*/ 	.word	0x000000ff
        /*0224*/ 	.word	0x00020490
        /*0228*/ 	.short	0x0100
        /*022a*/ 	.byte	0x06
	.zero		1


	//   ....[19]....
        /*022c*/ 	.word	0x00000830
        /*0230*/ 	.word	0x000000ff
        /*0234*/ 	.word	0x00020498
        /*0238*/ 	.short	0x0100
        /*023a*/ 	.byte	0x06
	.zero		1


	//   ....[20]....
        /*023c*/ 	.word	0x00000840
        /*0240*/ 	.word	0x000000ff
        /*0244*/ 	.word	0x000204a0
        /*0248*/ 	.short	0x0100
        /*024a*/ 	.byte	0x06
	.zero		1


	//   ....[21]....
        /*024c*/ 	.word	0x00000850
        /*0250*/ 	.word	0x000000ff
        /*0254*/ 	.word	0x000204a8
        /*0258*/ 	.short	0x0100
        /*025a*/ 	.byte	0x06
	.zero		1


	//   ....[22]....
        /*025c*/ 	.word	0x00000950
        /*0260*/ 	.word	0x000000ff
        /*0264*/ 	.word	0x000204c0
        /*0268*/ 	.short	0x0100
        /*026a*/ 	.byte	0x08
	.zero		1


	//   ....[23]....
        /*026c*/ 	.word	0x00000960
        /*0270*/ 	.word	0x000000ff
        /*0274*/ 	.word	0x000204e0
        /*0278*/ 	.short	0x0100
        /*027a*/ 	.byte	0x08
	.zero		1


	//   ....[24]....
        /*027c*/ 	.word	0x00000970
        /*0280*/ 	.word	0x000000ff
        /*0284*/ 	.word	0x000204c8
        /*0288*/ 	.short	0x0100
        /*028a*/ 	.byte	0x08
	.zero		1


	//   ....[25]....
        /*028c*/ 	.word	0x00000980
        /*0290*/ 	.word	0x000000ff
        /*0294*/ 	.word	0x000204e8
        /*0298*/ 	.short	0x0100
        /*029a*/ 	.byte	0x08
	.zero		1


	//   ....[26]....
        /*029c*/ 	.word	0x00000990
        /*02a0*/ 	.word	0x000000ff
        /*02a4*/ 	.word	0x000204d0
        /*02a8*/ 	.short	0x0100
        /*02aa*/ 	.byte	0x08
	.zero		1


	//   ....[27]....
        /*02ac*/ 	.word	0x000009a0
        /*02b0*/ 	.word	0x000000ff
        /*02b4*/ 	.word	0x000204f0
        /*02b8*/ 	.short	0x0100
        /*02ba*/ 	.byte	0x08
	.zero		1


	//   ....[28]....
        /*02bc*/ 	.word	0x000009b0
        /*02c0*/ 	.word	0x000000ff
        /*02c4*/ 	.word	0x000204d8
        /*02c8*/ 	.short	0x0100
        /*02ca*/ 	.byte	0x08
	.zero		1


	//   ....[29]....
        /*02cc*/ 	.word	0x000009c0
        /*02d0*/ 	.word	0x000000ff
        /*02d4*/ 	.word	0x000204f8
        /*02d8*/ 	.short	0x0100
        /*02da*/ 	.byte	0x08
	.zero		1


	//   ....[30]....
        /*02dc*/ 	.word	0x00000ac0
        /*02e0*/ 	.word	0x000000ff
        /*02e4*/ 	.word	0x000204b0
        /*02e8*/ 	.short	0x0100
        /*02ea*/ 	.byte	0x06
	.zero		1


	//   ....[31]....
        /*02ec*/ 	.word	0x000013b0
        /*02f0*/ 	.word	0x000000ff
        /*02f4*/ 	.word	0x00020450
        /*02f8*/ 	.short	0x010a
        /*02fa*/ 	.byte	0x04
	.zero		1


	//   ....[32]....
        /*02fc*/ 	.word	0x00001460
        /*0300*/ 	.word	0x000000ff
        /*0304*/ 	.word	0x00020400
        /*0308*/ 	.short	0x010a
        /*030a*/ 	.byte	0x38
	.zero		1


	//   ....[33]....
        /*030c*/ 	.word	0x00001480
        /*0310*/ 	.word	0x000000ff
        /*0314*/ 	.word	0xfffffff8
        /*0318*/ 	.short	0x010a
        /*031a*/ 	.byte	0x28
	.zero		1


	//   ....[34]....
        /*031c*/ 	.word	0x00002510
        /*0320*/ 	.word	0x0000000f
        /*0324*/ 	.word	0x00000000
        /*0328*/ 	.short	0x0101
        /*032a*/ 	.byte	0x37
	.zero		1


	//   ....[35]....
        /*032c*/ 	.word	0x000028f0
        /*0330*/ 	.word	0x000000ff
        /*0334*/ 	.word	0x00020400
        /*0338*/ 	.short	0x010a
        /*033a*/ 	.byte	0x06
	.zero		1


	//   ....[36]....
        /*033c*/ 	.word	0x00002ad0
        /*0340*/ 	.word	0x000000ff
        /*0344*/ 	.word	0x00000000
        /*0348*/ 	.short	0x0101
        /*034a*/ 	.byte	0x38
	.zero		1


	//   ....[37]....
        /*034c*/ 	.word	0x00002c30
        /*0350*/ 	.word	0x000000ff
        /*0354*/ 	.word	0x00020400
        /*0358*/ 	.short	0x010a
        /*035a*/ 	.byte	0x06
	.zero		1


	//   ....[38]....
        /*035c*/ 	.word	0x00003ee0
        /*0360*/ 	.word	0x000000ff
        /*0364*/ 	.word	0x00020400
        /*0368*/ 	.short	0x010a
        /*036a*/ 	.byte	0x06
	.zero		1


	//   ....[39]....
        /*036c*/ 	.word	0x00004430
        /*0370*/ 	.word	0x000000ff
        /*0374*/ 	.word	0x00020400
        /*0378*/ 	.short	0x010a
        /*037a*/ 	.byte	0x06
	.zero		1


	//   ....[40]....
        /*037c*/ 	.word	0x00004600
        /*0380*/ 	.word	0x000000ff
        /*0384*/ 	.word	0x00000000
        /*0388*/ 	.short	0x0101
        /*038a*/ 	.byte	0x06
	.zero		1


	//   ....[41]....
        /*038c*/ 	.word	0x000046b0
        /*0390*/ 	.word	0x000000ff
        /*0394*/ 	.word	0x00000000
        /*0398*/ 	.short	0x0101
        /*039a*/ 	.byte	0x06
	.zero		1


	//   ....[42]....
        /*039c*/ 	.word	0x00004850
        /*03a0*/ 	.word	0x000000ff
        /*03a4*/ 	.word	0x00000000
        /*03a8*/ 	.short	0x0101
        /*03aa*/ 	.byte	0x04
	.zero		1


	//   ....[43]....
        /*03ac*/ 	.word	0x000048d0
        /*03b0*/ 	.word	0x000000ff
        /*03b4*/ 	.word	0x00000000
        /*03b8*/ 	.short	0x0101
        /*03ba*/ 	.byte	0x37
	.zero		1


	//   ....[44]....
        /*03bc*/ 	.word	0x00004f50
        /*03c0*/ 	.word	0x000000ff
        /*03c4*/ 	.word	0x00000008
        /*03c8*/ 	.short	0x010a
        /*03ca*/ 	.byte	0x28
	.zero		1


	//   ....[45]....
        /*03cc*/ 	.word	0x000062b0
        /*03d0*/ 	.word	0x00000000
        /*03d4*/ 	.word	0x00020490
        /*03d8*/ 	.short	0x0101
        /*03da*/ 	.byte	0x27
	.zero		1


	//   ....[46]....
        /*03dc*/ 	.word	0x00006670
        /*03e0*/ 	.word	0x00000007
        /*03e4*/ 	.word	0x00020460
        /*03e8*/ 	.short	0x010a
        /*03ea*/ 	.byte	0x3f
	.zero		1


	//   ....[47]....
        /*03ec*/ 	.word	0x00006940
        /*03f0*/ 	.word	0x00000007
        /*03f4*/ 	.word	0x000204b0
        /*03f8*/ 	.short	0x0101
        /*03fa*/ 	.byte	0x3f
	.zero		1


	//   ....[48]....
        /*03fc*/ 	.word	0x00006950
        /*0400*/ 	.word	0x00000007
        /*0404*/ 	.word	0x000204b0
        /*0408*/ 	.short	0x010a
        /*040a*/ 	.byte	0x3f
	.zero		1


	//   ....[49]....
        /*040c*/ 	.word	0x000069f0
        /*0410*/ 	.word	0x00000004
        /*0414*/ 	.word	0x00020460
        /*0418*/ 	.short	0x010a
        /*041a*/ 	.byte	0x3f
	.zero		1


	//   ....[50]....
        /*041c*/ 	.word	0x00006fb0
        /*0420*/ 	.word	0x00000008
        /*0424*/ 	.word	0x00020428
        /*0428*/ 	.short	0x010a
        /*042a*/ 	.byte	0x3f
	.zero		1


	//   ....[51]....
        /*042c*/ 	.word	0x00007280
        /*0430*/ 	.word	0x00000004
        /*0434*/ 	.word	0x000204b0
        /*0438*/ 	.short	0x0101
        /*043a*/ 	.byte	0x3f
	.zero		1


	//   ....[52]....
        /*043c*/ 	.word	0x00007290
        /*0440*/ 	.word	0x00000004
        /*0444*/ 	.word	0x000204b0
        /*0448*/ 	.short	0x010a
        /*044a*/ 	.byte	0x3f
	.zero		1


	//   ....[53]....
        /*044c*/ 	.word	0x00007340
        /*0450*/ 	.word	0x00000007
        /*0454*/ 	.word	0x00020428
        /*0458*/ 	.short	0x010a
        /*045a*/ 	.byte	0x3f
	.zero		1


	//   ....[54]....
        /*045c*/ 	.word	0x000076a0
        /*0460*/ 	.word	0x00000007
        /*0464*/ 	.word	0x00020428
        /*0468*/ 	.short	0x010a
        /*046a*/ 	.byte	0x3f
	.zero		1


	//   ....[55]....
        /*046c*/ 	.word	0x00007980
        /*0470*/ 	.word	0x00000007
        /*0474*/ 	.word	0x00020428
        /*0478*/ 	.short	0x010a
        /*047a*/ 	.byte	0x3f
	.zero		1


	//   ....[56]....
        /*047c*/ 	.word	0x00007cb0
        /*0480*/ 	.word	0x00000003
        /*0484*/ 	.word	0x00020450
        /*0488*/ 	.short	0x010a
        /*048a*/ 	.byte	0x3f
	.zero		1


	//   ....[57]....
        /*048c*/ 	.word	0x00007d10
        /*0490*/ 	.word	0x00000005
        /*0494*/ 	.word	0x00020400
        /*0498*/ 	.short	0x010a
        /*049a*/ 	.byte	0x3f
	.zero		1


	//   ....[58]....
        /*049c*/ 	.word	0x00007d70
        /*04a0*/ 	.word	0x00000000
        /*04a4*/ 	.word	0xfffffff8
        /*04a8*/ 	.short	0x010a
        /*04aa*/ 	.byte	0x3f
	.zero		1


	//   ....[59]....
        /*04ac*/ 	.word	0x00007dd0
        /*04b0*/ 	.word	0x00000007
        /*04b4*/ 	.word	0x00020400
        /*04b8*/ 	.short	0x010a
        /*04ba*/ 	.byte	0x3f
	.zero		1


	//   ....[60]....
        /*04bc*/ 	.word	0x00007e30
        /*04c0*/ 	.word	0x00000005
        /*04c4*/ 	.word	0x00020400
        /*04c8*/ 	.short	0x010a
        /*04ca*/ 	.byte	0x3f
	.zero		1


	//   ....[61]....
        /*04cc*/ 	.word	0x00007e90
        /*04d0*/ 	.word	0x00000008
        /*04d4*/ 	.word	0x00020400
        /*04d8*/ 	.short	0x010a
        /*04da*/ 	.byte	0x3f
	.zero		1


	//   ....[62]....
        /*04dc*/ 	.word	0x00007ef0
        /*04e0*/ 	.word	0x00000003
        /*04e4*/ 	.word	0x00000008
        /*04e8*/ 	.short	0x010a
        /*04ea*/ 	.byte	0x3f
	.zero		1


	//   ....[63]....
        /*04ec*/ 	.word	0x00007fc0
        /*04f0*/ 	.word	0x00000007
        /*04f4*/ 	.word	0x00020460
        /*04f8*/ 	.short	0x010a
        /*04fa*/ 	.byte	0x3f
	.zero		1


	//   ....[64]....
        /*04fc*/ 	.word	0x00008010
        /*0500*/ 	.word	0x00000007
        /*0504*/ 	.word	0x000204b0
        /*0508*/ 	.short	0x010a
        /*050a*/ 	.byte	0x3f
	.zero		1


	//   ....[65]....
        /*050c*/ 	.word	0x00008060
        /*0510*/ 	.word	0x00000004
        /*0514*/ 	.word	0x00020460
        /*0518*/ 	.short	0x010a
        /*051a*/ 	.byte	0x3f
	.zero		1


	//   ....[66]....
        /*051c*/ 	.word	0x00008130
        /*0520*/ 	.word	0x00000008
        /*0524*/ 	.word	0x00020428
        /*0528*/ 	.short	0x010a
        /*052a*/ 	.byte	0x3f
	.zero		1


	//   ....[67]....
        /*052c*/ 	.word	0x00008180
        /*0530*/ 	.word	0x00000004
        /*0534*/ 	.word	0x000204b0
        /*0538*/ 	.short	0x010a
        /*053a*/ 	.byte	0x3f
	.zero		1


	//   ....[68]....
        /*053c*/ 	.word	0x000081d0
        /*0540*/ 	.word	0x00000007
        /*0544*/ 	.word	0x00020428
        /*0548*/ 	.short	0x010a
        /*054a*/ 	.byte	0x3f
	.zero		1


	//   ....[69]....
        /*054c*/ 	.word	0x00008220
        /*0550*/ 	.word	0x00000007
        /*0554*/ 	.word	0x00020428
        /*0558*/ 	.short	0x010a
        /*055a*/ 	.byte	0x3f
	.zero		1


	//   ....[70]....
        /*055c*/ 	.word	0x00008270
        /*0560*/ 	.word	0x00000007
        /*0564*/ 	.word	0x00020428
        /*0568*/ 	.short	0x010a
        /*056a*/ 	.byte	0x3f
	.zero		1


	//----- nvinfo : EIATTR_NUM_MBARRIERS
	.align		4
.L_38:
        /*056c*/ 	.byte	0x03, 0x38
        /*056e*/ 	.short	0x001f


	//----- nvinfo : EIATTR_EXIT_INSTR_OFFSETS
	.align		4
        /*0570*/ 	.byte	0x04, 0x1c
        /*0572*/ 	.short	(.L_40 - .L_39)


	//   ....[0]....
.L_39:
        /*0574*/ 	.word	0x00000b20


	//   ....[1]....
        /*0578*/ 	.word	0x00000b90


	//   ....[2]....
        /*057c*/ 	.word	0x000062e0


	//   ....[3]....
        /*0580*/ 	.word	0x00006340


	//   ....[4]....
        /*0584*/ 	.word	0x00006370


	//   ....[5]....
        /*0588*/ 	.word	0x00006cb0


	//   ....[6]....
        /*058c*/ 	.word	0x00006ce0


	//   ....[7]....
        /*0590*/ 	.word	0x00007c90


	//----- nvinfo : EIATTR_MAX_THREADS
	.align		4
.L_40:
        /*0594*/ 	.byte	0x04, 0x05
        /*0596*/ 	.short	(.L_42 - .L_41)
.L_41:
        /*0598*/ 	.word	0x00000180
        /*059c*/ 	.word	0x00000001
        /*05a0*/ 	.word	0x00000001


	//----- nvinfo : EIATTR_CRS_STACK_SIZE
	.align		4
.L_42:
        /*05a4*/ 	.byte	0x04, 0x1e
        /*05a6*/ 	.short	(.L_44 - .L_43)
.L_43:
        /*05a8*/ 	.word	0x00000000


	//----- nvinfo : EIATTR_CBANK_PARAM_SIZE
	.align		4
.L_44:
        /*05ac*/ 	.byte	0x03, 0x19
        /*05ae*/ 	.short	0x0870


	//----- nvinfo : EIATTR_PARAM_CBANK
	.align		4
        /*05b0*/ 	.byte	0x04, 0x0a
        /*05b2*/ 	.short	(.L_46 - .L_45)
	.align		4
.L_45:
        /*05b4*/ 	.word	index@(.nv.constant0._ZN7cutlass13device_kernelINS_4fmha6kernel28FmhaKernelTmaWarpSpecializedINS1_10collective30FmhaMainloopTmaWarpSpecializedINS_10bfloat16_tEffN4cute5tupleIJNS7_1CILi128EEENS9_ILi64EEESA_EEENS8_IJiNS9_ILi1EEENS8_IJiiEEEEEESF_SF_NS4_13DefaultFusionEJNS2_6OptionILNS2_3TagE0ENS9_ILb1EEEEENSH_ILSI_2ESJ_EEEEENS4_15FmhaFwdEpilogueIS6_fNS8_IJSB_SA_SB_EEEEENS2_23PersistentTileSchedulerEJSK_SL_EEEEEvNT_6ParamsE)
        /*05b8*/ 	.short	0x0210
        /*05ba*/ 	.short	0x0870


	//----- nvinfo : EIATTR_SW_WAR
	.align		4
.L_46:
        /*05bc*/ 	.byte	0x04, 0x36
        /*05be*/ 	.short	(.L_48 - .L_47)
.L_47:
        /*05c0*/ 	.word	0x00000008
.L_48:


//--------------------- .nv.callgraph             --------------------------
	.section	.nv.callgraph,"",@"SHT_CUDA_CALLGRAPH"
	.align	4
	.sectionentsize	8
	.align		4
        /*0000*/ 	.word	0x00000000
	.align		4
        /*0004*/ 	.word	0xffffffff
	.align		4
        /*0008*/ 	.word	index@(_ZN7cutlass13device_kernelINS_4fmha6kernel28FmhaKernelTmaWarpSpecializedINS1_10collective30FmhaMainloopTmaWarpSpecializedINS_10bfloat16_tEffN4cute5tupleIJNS7_1CILi128EEENS9_ILi64EEESA_EEENS8_IJiNS9_ILi1EEENS8_IJiiEEEEEESF_SF_NS4_13DefaultFusionEJNS2_6OptionILNS2_3TagE0ENS9_ILb1EEEEENSH_ILSI_2ESJ_EEEEENS4_15FmhaFwdEpilogueIS6_fNS8_IJSB_SA_SB_EEEEENS2_23PersistentTileSchedulerEJSK_SL_EEEEEvNT_6ParamsE)
	.align		4
        /*000c*/ 	.word	index@(__assertfail)
	.align		4
        /*0010*/ 	.word	0x00000000
	.align		4
        /*0014*/ 	.word	0xfffffffe
	.align		4
        /*0018*/ 	.word	0x00000000
	.align		4
        /*001c*/ 	.word	0xfffffffd
	.align		4
        /*0020*/ 	.word	0x00000000
	.align		4
        /*0024*/ 	.word	0xfffffffc


//--------------------- .nv.constant4             --------------------------
	.section	.nv.constant4,"a",@progbits
	.align	8
	.align		8
.nv.constant4:
        /*0000*/ 	.dword	__assertfail
	.align		8
        /*0008*/ 	.dword	__unnamed_1
	.align		8
        /*0010*/ 	.dword	__unnamed_2
	.align		8
        /*0018*/ 	.dword	_ZN39_INTERNAL_7d7781c1_4_k_cu_e6e842cd_31754cuda3std3__45__cpo5beginE
	.align		8
        /*0020*/ 	.dword	_ZN39_INTERNAL_7d7781c1_4_k_cu_e6e842cd_31754cuda3std3__45__cpo3endE
	.align		8
        /*0028*/ 	.dword	_ZN39_INTERNAL_7d7781c1_4_k_cu_e6e842cd_31754cuda3std3__45__cpo6cbeginE
	.align		8
        /*0030*/ 	.dword	_ZN39_INTERNAL_7d7781c1_4_k_cu_e6e842cd_31754cuda3std3__45__cpo4cendE
	.align		8
        /*0038*/ 	.dword	_ZN39_INTERNAL_7d7781c1_4_k_cu_e6e842cd_31754cuda3std3__441_GLOBAL__N__7d7781c1_4_k_cu_e6e842cd_31756ignoreE
	.align		8
        /*0040*/ 	.dword	_ZN39_INTERNAL_7d7781c1_4_k_cu_e6e842cd_31754cuda3std3__419piecewise_constructE
	.align		8
        /*0048*/ 	.dword	_ZN39_INTERNAL_7d7781c1_4_k_cu_e6e842cd_31754cuda3std3__48in_placeE
	.align		8
        /*0050*/ 	.dword	_ZN39_INTERNAL_7d7781c1_4_k_cu_e6e842cd_31754cuda3std6ranges3__45__cpo4swapE
	.align		8
        /*0058*/ 	.dword	_ZN39_INTERNAL_7d7781c1_4_k_cu_e6e842cd_31754cuda3std6ranges3__45__cpo9iter_moveE
	.align		8
        /*0060*/ 	.dword	_ZN39_INTERNAL_7d7781c1_4_k_cu_e6e842cd_31754cute7productE
	.align		8
        /*0068*/ 	.dword	_ZN39_INTERNAL_7d7781c1_4_k_cu_e6e842cd_31754cute1_E
	.align		8
        /*0070*/ 	.dword	$str$24
	.align		8
        /*0078*/ 	.dword	$str$25


//--------------------- .text._ZN7cutlass13device_kernelINS_4fmha6kernel28FmhaKernelTmaWarpSpecializedINS1_10collective30FmhaMainloopTmaWarpSpecializedINS_10bfloat16_tEffN4cute5tupleIJNS7_1CILi128EEENS9_ILi64EEESA_EEENS8_IJiNS9_ILi1EEENS8_IJiiEEEEEESF_SF_NS4_13DefaultFusionEJNS2_6OptionILNS2_3TagE0ENS9_ILb1EEEEENSH_ILSI_2ESJ_EEEEENS4_15FmhaFwdEpilogueIS6_fNS8_IJSB_SA_SB_EEEEENS2_23PersistentTileSchedulerEJSK_SL_EEEEEvNT_6ParamsE --------------------------
	.section	.text._ZN7cutlass13device_kernelINS_4fmha6kernel28FmhaKernelTmaWarpSpecializedINS1_10collective30FmhaMainloopTmaWarpSpecializedINS_10bfloat16_tEffN4cute5tupleIJNS7_1CILi128EEENS9_ILi64EEESA_EEENS8_IJiNS9_ILi1EEENS8_IJiiEEEEEESF_SF_NS4_13DefaultFusionEJNS2_6OptionILNS2_3TagE0ENS9_ILb1EEEEENSH_ILSI_2ESJ_EEEEENS4_15FmhaFwdEpilogueIS6_fNS8_IJSB_SA_SB_EEEEENS2_23PersistentTileSchedulerEJSK_SL_EEEEEvNT_6ParamsE,"ax",@progbits
	.align	128
.text._ZN7cutlass13device_kernelINS_4fmha6kernel28FmhaKernelTmaWarpSpecializedINS1_10collective30FmhaMainloopTmaWarpSpecializedINS_10bfloat16_tEffN4cute5tupleIJNS7_1CILi128EEENS9_ILi64EEESA_EEENS8_IJiNS9_ILi1EEENS8_IJiiEEEEEESF_SF_NS4_13DefaultFusionEJNS2_6OptionILNS2_3TagE0ENS9_ILb1EEEEENSH_ILSI_2ESJ_EEEEENS4_15FmhaFwdEpilogueIS6_fNS8_IJSB_SA_SB_EEEEENS2_23PersistentTileSchedulerEJSK_SL_EEEEEvNT_6ParamsE:
        .type           _ZN7cutlass13device_kernelINS_4fmha6kernel28FmhaKernelTmaWarpSpecializedINS1_10collective30FmhaMainloopTmaWarpSpecializedINS_10bfloat16_tEffN4cute5tupleIJNS7_1CILi128EEENS9_ILi64EEESA_EEENS8_IJiNS9_ILi1EEENS8_IJiiEEEEEESF_SF_NS4_13DefaultFusionEJNS2_6OptionILNS2_3TagE0ENS9_ILb1EEEEENSH_ILSI_2ESJ_EEEEENS4_15FmhaFwdEpilogueIS6_fNS8_IJSB_SA_SB_EEEEENS2_23PersistentTileSchedulerEJSK_SL_EEEEEvNT_6ParamsE,@function
        .size           _ZN7cutlass13device_kernelINS_4fmha6kernel28FmhaKernelTmaWarpSpecializedINS1_10collective30FmhaMainloopTmaWarpSpecializedINS_10bfloat16_tEffN4cute5tupleIJNS7_1CILi128EEENS9_ILi64EEESA_EEENS8_IJiNS9_ILi1EEENS8_IJiiEEEEEESF_SF_NS4_13DefaultFusionEJNS2_6OptionILNS2_3TagE0ENS9_ILb1EEEEENSH_ILSI_2ESJ_EEEEENS4_15FmhaFwdEpilogueIS6_fNS8_IJSB_SA_SB_EEEEENS2_23PersistentTileSchedulerEJSK_SL_EEEEEvNT_6ParamsE,(.L_x_136 - _ZN7cutlass13device_kernelINS_4fmha6kernel28FmhaKernelTmaWarpSpecializedINS1_10collective30FmhaMainloopTmaWarpSpecializedINS_10bfloat16_tEffN4cute5tupleIJNS7_1CILi128EEENS9_ILi64EEESA_EEENS8_IJiNS9_ILi1EEENS8_IJiiEEEEEESF_SF_NS4_13DefaultFusionEJNS2_6OptionILNS2_3TagE0ENS9_ILb1EEEEENSH_ILSI_2ESJ_EEEEENS4_15FmhaFwdEpilogueIS6_fNS8_IJSB_SA_SB_EEEEENS2_23PersistentTileSchedulerEJSK_SL_EEEEEvNT_6ParamsE)
        .other          _ZN7cutlass13device_kernelINS_4fmha6kernel28FmhaKernelTmaWarpSpecializedINS1_10collective30FmhaMainloopTmaWarpSpecializedINS_10bfloat16_tEffN4cute5tupleIJNS7_1CILi128EEENS9_ILi64EEESA_EEENS8_IJiNS9_ILi1EEENS8_IJiiEEEEEESF_SF_NS4_13DefaultFusionEJNS2_6OptionILNS2_3TagE0ENS9_ILb1EEEEENSH_ILSI_2ESJ_EEEEENS4_15FmhaFwdEpilogueIS6_fNS8_IJSB_SA_SB_EEEEENS2_23PersistentTileSchedulerEJSK_SL_EEEEEvNT_6ParamsE,@"STO_CUDA_ENTRY STV_DEFAULT"
_ZN7cutlass13device_kernelINS_4fmha6kernel28FmhaKernelTmaWarpSpecializedINS1_10collective30FmhaMainloopTmaWarpSpecializedINS_10bfloat16_tEffN4cute5tupleIJNS7_1CILi128EEENS9_ILi64EEESA_EEENS8_IJiNS9_ILi1EEENS8_IJiiEEEEEESF_SF_NS4_13DefaultFusionEJNS2_6OptionILNS2_3TagE0ENS9_ILb1EEEEENSH_ILSI_2ESJ_EEEEENS4_15FmhaFwdEpilogueIS6_fNS8_IJSB_SA_SB_EEEEENS2_23PersistentTileSchedulerEJSK_SL_EEEEEvNT_6ParamsE:
[----:B------:R-:W1:Y:S01]  /*0000*/  LDC R1, c[0x0][0x28] ;  /* 0x00000a00ff017b82 */ /* 0x000e620000000800 */
[----:B------:R-:W2:Y:S07]  /*0010*/  S2R R2, SR_TID.X ;  /* 0x0000000000027919 */ /* 0x000eae0000002100 */
[----:B------:R-:W3:Y:S01]  /*0020*/  S2UR UR6, SR_CTAID.X ;  /* 0x00000000000679c3 */ /* 0x000ee20000002500 */
[----:B------:R-:W-:Y:S01]  /*0030*/  ELECT P1, URZ, PT ;  /* 0x00000000003f782f */ /* 0x000fe20003820000 */
[----:B------:R-:W-:Y:S01]  /*0040*/  BSSY B0, `(.L_x_0) ;  /* 0x0000018000007945 */ /* 0x000fe20003800000 */
[----:B---3--:R-:W-:-:S02]  /*0050*/  MOV R17, UR6 ;  /* 0x0000000600117c02 */ /* 0x008fc40008000f00 */
[----:B--2---:R-:W-:-:S05]  /*0060*/  SHF.R.U32.HI R0, RZ, 0x5, R2 ;  /* 0x00000005ff007819 */ /* 0x004fca0000011602 */
[----:B------:R-:W2:Y:S02]  /*0070*/  SHFL.IDX PT, R3, R0, RZ, 0x1f ;  /* 0x00001fff00037589 */ /* 0x000ea400000e0000 */
[----:B--2---:R-:W-:Y:S02]  /*0080*/  R2UR UR4, R3 ;  /* 0x00000000030472ca */ /* 0x004fe400000e0000 */
[----:B------:R-:W-:-:S06]  /*0090*/  SHF.R.U32.HI R3, RZ, 0x7, R2 ;  /* 0x00000007ff037819 */ /* 0x000fcc0000011602 */
[----:B------:R-:W2:Y:S05]  /*00a0*/  SHFL.IDX PT, R3, R3, RZ, 0x1f ;  /* 0x00001fff03037589 */ /* 0x000eaa00000e0000 */
[----:B------:R-:W-:Y:S02]  /*00b0*/  USHF.R.S32.HI UR5, URZ, 0x1f, UR4 ;  /* 0x0000001f3f057899 */ /* 0x000fe40008011404 */
[----:B------:R-:W-:Y:S02]  /*00c0*/  ISETP.EQ.AND P2, PT, RZ, UR4, P1 ;  /* 0x00000004ff007c0c */ /* 0x000fe40008f42270 */
[----:B------:R-:W-:-:S04]  /*00d0*/  ULEA.HI UR5, UR5, UR4, URZ, 0x2 ;  /* 0x0000000405057291 */ /* 0x000fc8000f8f103f */
[----:B------:R-:W-:-:S04]  /*00e0*/  ULOP3.LUT UR5, UR5, 0xfffffffc, URZ, 0xc0, !UPT ;  /* 0xfffffffc05057892 */ /* 0x000fc8000f8ec03f */
[----:B------:R-:W-:-:S03]  /*00f0*/  UIADD3 UR5, UR4, -UR5, URZ ;  /* 0x8000000504057290 */ /* 0x000fc6000fffe03f */
[----:B-1----:R-:W-:Y:S09]  /*0100*/  @!P2 BRA `(.L_x_1) ;  /* 0x00000000002ca947 */ /* 0x002ff20003800000 */
[----:B------:R-:W-:Y:S02]  /*0110*/  ULDC.64 UR6, c[0x0][0x198] ;  /* 0x0000660000067ab9 */ /* 0x000fe40000000a00 */
[----:B------:R-:W-:Y:S02]  /*0120*/  UIADD3 UR8, UP0, UR6, 0xf0, URZ ;  /* 0x000000f006087890 */ /* 0x000fe4000ff1e03f */
[----:B------:R-:W-:Y:S02]  /*0130*/  UIADD3 UR10, UP1, UR6, 0x1f0, URZ ;  /* 0x000001f0060a7890 */ /* 0x000fe4000ff3e03f */
[----:B------:R-:W-:Y:S02]  /*0140*/  UIADD3 UR6, UP2, UR6, 0x2f0, URZ ;  /* 0x000002f006067890 */ /* 0x000fe4000ff5e03f */
[----:B------:R-:W-:Y:S02]  /*0150*/  UIADD3.X UR9, URZ, UR7, URZ, UP0, !UPT ;  /* 0x000000073f097290 */ /* 0x000fe400087fe43f */
[----:B------:R-:W-:-:S02]  /*0160*/  UIADD3.X UR11, URZ, UR7, URZ, UP1, !UPT ;  /* 0x000000073f0b7290 */ /* 0x000fc40008ffe43f */
[----:B------:R-:W-:-:S05]  /*0170*/  UIADD3.X UR7, URZ, UR7, URZ, UP2, !UPT ;  /* 0x000000073f077290 */ /* 0x000fca00097fe43f */
[----:B------:R1:W-:Y:S02]  /*0180*/  UTMACCTL.PF [UR8] ;  /* 0x00000000080079b9 */ /* 0x0003e40008040000 */
[----:B------:R1:W-:Y:S02]  /*0190*/  UTMACCTL.PF [UR10] ;  /* 0x000000000a0079b9 */ /* 0x0003e40008040000 */
[----:B------:R1:W-:Y:S02]  /*01a0*/  UTMACCTL.PF [UR6] ;  /* 0x00000000060079b9 */ /* 0x0003e40008040000 */
[----:B-1----:R-:W-:Y:S01]  /*01b0*/  NOP ;  /* 0x0000000000007918 */ /* 0x002fe20000000000 */
.L_x_1:
[----:B------:R-:W-:Y:S05]  /*01c0*/  BSYNC B0 ;  /* 0x0000000000007941 */ /* 0x000fea0003800000 */
.L_x_0:
[----:B------:R-:W1:Y:S01]  /*01d0*/  SHFL.IDX PT, R4, R0, RZ, 0x1f ;  /* 0x00001fff00047589 */ /* 0x000e6200000e0000 */
[----:B--2---:R-:W-:Y:S01]  /*01e0*/  R2UR UR49, R3 ;  /* 0x00000000033172ca */ /* 0x004fe200000e0000 */
[----:B------:R-:W-:Y:S02]  /*01f0*/  UISETP.NE.AND UP0, UPT, UR5, 0x1, UPT ;  /* 0x000000010500788c */ /* 0x000fe4000bf05270 */
[----:B------:R-:W-:-:S10]  /*0200*/  UISETP.NE.AND UP1, UPT, UR5, 0x2, UPT ;  /* 0x000000020500788c */ /* 0x000fd4000bf25270 */
[----:B------:R-:W-:Y:S02]  /*0210*/  UIADD3 UR10, UR49, -0x1, URZ ;  /* 0xffffffff310a7890 */ /* 0x000fe4000fffe03f */
[----:B------:R-:W-:Y:S02]  /*0220*/  UISETP.EQ.AND UP2, UPT, UR49, URZ, !UP0 ;  /* 0x0000003f3100728c */ /* 0x000fe4000c742270 */
[----:B------:R-:W-:Y:S02]  /*0230*/  UISETP.EQ.AND UP3, UPT, UR49, URZ, !UP1 ;  /* 0x0000003f3100728c */ /* 0x000fe4000cf62270 */
[----:B------:R-:W-:Y:S02]  /*0240*/  UISETP.GE.U32.AND UP4, UPT, UR10, 0x4, UPT ;  /* 0x000000040a00788c */ /* 0x000fe4000bf86070 */
[----:B------:R-:W-:Y:S01]  /*0250*/  USEL UR48, URZ, 0x1, !UP2 ;  /* 0x000000013f307887 */ /* 0x000fe2000d000000 */
[----:B-1----:R-:W-:Y:S01]  /*0260*/  ISETP.NE.AND P0, PT, R4, RZ, PT ;  /* 0x000000ff0400720c */ /* 0x002fe20003f05270 */
[----:B------:R-:W-:Y:S01]  /*0270*/  USEL UR47, URZ, 0x1, !UP3 ;  /* 0x000000013f2f7887 */ /* 0x000fe2000d800000 */
[----:B------:R-:W-:Y:S01]  /*0280*/  IMAD.U32 R4, RZ, RZ, UR5 ;  /* 0x00000005ff047e24 */ /* 0x000fe2000f8e00ff */
[----:B------:R-:W-:-:S02]  /*0290*/  USEL UR48, UR48, 0x2, UP4 ;  /* 0x0000000230307887 */ /* 0x000fc4000a000000 */
[----:B------:R-:W-:-:S08]  /*02a0*/  USEL UR47, UR47, 0x2, UP4 ;  /* 0x000000022f2f7887 */ /* 0x000fd0000a000000 */
[----:B------:R-:W-:Y:S05]  /*02b0*/  @P0 BRA `(.L_x_2) ;  /* 0x0000000000480947 */ /* 0x000fea0003800000 */
[----:B------:R-:W1:Y:S01]  /*02c0*/  S2UR UR8, SR_CgaCtaId ;  /* 0x00000000000879c3 */ /* 0x000e620000008800 */
[----:B------:R-:W-:Y:S01]  /*02d0*/  UMOV UR4, 0x400 ;  /* 0x0000040000047882 */ /* 0x000fe20000000000 */
[----:B------:R-:W-:Y:S01]  /*02e0*/  UMOV UR5, 0x1 ;  /* 0x0000000100057882 */ /* 0x000fe20000000000 */
[----:B------:R-:W-:Y:S01]  /*02f0*/  UMOV UR6, 0x80 ;  /* 0x0000008000067882 */ /* 0x000fe20000000000 */
[----:B------:R-:W-:Y:S01]  /*0300*/  ELECT P0, URZ, PT ;  /* 0x00000000003f782f */ /* 0x000fe20003800000 */
[----:B------:R-:W-:-:S04]  /*0310*/  UIADD3 UR6, -UR6, 0x100000, URZ ;  /* 0x0010000006067890 */ /* 0x000fc8000fffe13f */
[----:B------:R-:W-:Y:S02]  /*0320*/  USHF.L.U32 UR7, UR6, 0xb, URZ ;  /* 0x0000000b06077899 */ /* 0x000fe4000800063f */
[----:B------:R-:W-:Y:S02]  /*0330*/  USHF.L.U32 UR6, UR6, 0x1, URZ ;  /* 0x0000000106067899 */ /* 0x000fe4000800063f */
[----:B-1----:R-:W-:Y:S02]  /*0340*/  ULEA UR8, UR8, UR4, 0x18 ;  /* 0x0000000408087291 */ /* 0x002fe4000f8ec03f */
[----:B------:R-:W-:-:S04]  /*0350*/  UIADD3 UR4, -UR5, 0x100000, URZ ;  /* 0x0010000005047890 */ /* 0x000fc8000fffe13f */
[----:B------:R-:W-:Y:S02]  /*0360*/  USHF.L.U32 UR5, UR4, 0xb, URZ ;  /* 0x0000000b04057899 */ /* 0x000fe4000800063f */
[----:B------:R-:W-:Y:S01]  /*0370*/  USHF.L.U32 UR4, UR4, 0x1, URZ ;  /* 0x0000000104047899 */ /* 0x000fe2000800063f */
[----:B------:R-:W1:Y:S11]  /*0380*/  FENCE.VIEW.ASYNC.S ;  /* 0x00000000000073c6 */ /* 0x000e760000000000 */
[----:B-1----:R1:W2:Y:S01]  /*0390*/  SYNCS.EXCH.64 URZ, [UR8+0x20450], UR4 ;  /* 0x02045004083f75b2 */ /* 0x0022a20008000100 */
[----:B------:R1:W3:Y:S01]  /*03a0*/  SYNCS.EXCH.64 URZ, [UR8+0x20460], UR6 ;  /* 0x02046006083f75b2 */ /* 0x0002e20008000100 */
[----:B------:R1:W4:Y:S01]  /*03b0*/  SYNCS.EXCH.64 URZ, [UR8+0x20458], UR4 ;  /* 0x02045804083f75b2 */ /* 0x0003220008000100 */
[----:B------:R1:W1:Y:S01]  /*03c0*/  SYNCS.EXCH.64 URZ, [UR8+0x20468], UR6 ;  /* 0x02046806083f75b2 */ /* 0x0002620008000100 */
[----:B------:R-:W-:Y:S01]  /*03d0*/  NOP ;  /* 0x0000000000007918 */ /* 0x000fe20000000000 */
.L_x_2:
[----:B------:R-:W5:Y:S01]  /*03e0*/  SHFL.IDX PT, R3, R0, RZ, 0x1f ;  /* 0x00001fff00037589 */ /* 0x000f6200000e0000 */
[----:B------:R-:W-:Y:S01]  /*03f0*/  NOP ;  /* 0x0000000000007918 */ /* 0x000fe20000000000 */
[----:B-----5:R-:W-:-:S13]  /*0400*/  ISETP.NE.AND P0, PT, R3, RZ, PT ;  /* 0x000000ff0300720c */ /* 0x020fda0003f05270 */
[----:B------:R-:W-:Y:S05]  /*0410*/  @P0 BRA `(.L_x_3) ;  /* 0x0000000000600947 */ /* 0x000fea0003800000 */
[----:B-1----:R-:W1:Y:S01]  /*0420*/  S2UR UR5, SR_CgaCtaId ;  /* 0x00000000000579c3 */ /* 0x002e620000008800 */
[----:B------:R-:W-:Y:S01]  /*0430*/  UMOV UR4, 0x400 ;  /* 0x0000040000047882 */ /* 0x000fe20000000000 */
[----:B------:R-:W-:Y:S01]  /*0440*/  UMOV UR6, 0x1 ;  /* 0x0000000100067882 */ /* 0x000fe20000000000 */
[----:B------:R-:W-:Y:S01]  /*0450*/  UMOV UR9, 0x100 ;  /* 0x0000010000097882 */ /* 0x000fe20000000000 */
[----:B------:R-:W-:-:S04]  /*0460*/  UIADD3 UR6, -UR6, 0x100000, URZ ;  /* 0x0010000006067890 */ /* 0x000fc8000fffe13f */
[----:B------:R-:W-:Y:S02]  /*0470*/  USHF.L.U32 UR7, UR6, 0xb, URZ ;  /* 0x0000000b06077899 */ /* 0x000fe4000800063f */
[----:B------:R-:W-:Y:S01]  /*0480*/  USHF.L.U32 UR6, UR6, 0x1, URZ ;  /* 0x0000000106067899 */ /* 0x000fe2000800063f */
[----:B------:R-:W-:Y:S01]  /*0490*/  ELECT P0, URZ, PT ;  /* 0x00000000003f782f */ /* 0x000fe20003800000 */
[----:B-1----:R-:W-:Y:S02]  /*04a0*/  ULEA UR8, UR5, UR4, 0x18 ;  /* 0x0000000405087291 */ /* 0x002fe4000f8ec03f */
[----:B------:R-:W-:-:S04]  /*04b0*/  UIADD3 UR4, -UR9, 0x100000, URZ ;  /* 0x0010000009047890 */ /* 0x000fc8000fffe13f */
[----:B------:R-:W-:Y:S02]  /*04c0*/  USHF.L.U32 UR5, UR4, 0xb, URZ ;  /* 0x0000000b04057899 */ /* 0x000fe4000800063f */
[----:B------:R-:W-:Y:S01]  /*04d0*/  USHF.L.U32 UR4, UR4, 0x1, URZ ;  /* 0x0000000104047899 */ /* 0x000fe2000800063f */
[----:B------:R-:W1:Y:S03]  /*04e0*/  FENCE.VIEW.ASYNC.S ;  /* 0x00000000000073c6 */ /* 0x000e660000000000 */
[----:B-1----:R1:W1:Y:S08]  /*04f0*/  SYNCS.EXCH.64 URZ, [UR8+0x20400], UR6 ;  /* 0x02040006083f75b2 */ /* 0x0022700008000100 */
[----:B------:R1:W1:Y:S01]  /*0500*/  SYNCS.EXCH.64 URZ, [UR8+0x20428], UR4 ;  /* 0x02042804083f75b2 */ /* 0x0002620008000100 */
        /* <DEDUP_REMOVED lines=8> */
[----:B------:R-:W-:Y:S01]  /*0590*/  NOP ;  /* 0x0000000000007918 */ /* 0x000fe20000000000 */
.L_x_3:
        /* <DEDUP_REMOVED lines=21> */
[----:B------:R-:W-:Y:S01]  /*06f0*/  NOP ;  /* 0x0000000000007918 */ /* 0x000fe20000000000 */
.L_x_4:
[----:B------:R-:W5:Y:S01]  /*0700*/  SHFL.IDX PT, R3, R0, RZ, 0x1f ;  /* 0x00001fff00037589 */ /* 0x000f6200000e0000 */
[----:B------:R-:W-:Y:S01]  /*0710*/  ELECT P0, URZ, PT ;  /* 0x00000000003f782f */ /* 0x000fe20003800000 */
[----:B------:R-:W-:Y:S01]  /*0720*/  NOP ;  /* 0x0000000000007918 */ /* 0x000fe20000000000 */
[----:B-1----:R-:W-:Y:S02]  /*0730*/  UMOV UR4, 0x80 ;  /* 0x0000008000047882 */ /* 0x002fe40000000000 */
[C---:B-----5:R-:W-:Y:S02]  /*0740*/  ISETP.NE.OR P0, PT, R3.reuse, RZ, !P0 ;  /* 0x000000ff0300720c */ /* 0x060fe40004705670 */
[----:B------:R-:W-:-:S11]  /*0750*/  ISETP.NE.AND P3, PT, R3, RZ, PT ;  /* 0x000000ff0300720c */ /* 0x000fd60003f65270 */
[----:B------:R-:W-:Y:S01]  /*0760*/  VOTEU.ALL UP2, P0 ;  /* 0x00000000003f7886 */ /* 0x000fe20000040000 */
[----:B------:R-:W-:Y:S01]  /*0770*/  VOTEU.ALL UP3, P0 ;  /* 0x00000000003f7886 */ /* 0x000fe20000060000 */
[----:B------:R-:W-:Y:S01]  /*0780*/  VOTEU.ALL UP4, P0 ;  /* 0x00000000003f7886 */ /* 0x000fe20000080000 */
[----:B------:R-:W-:Y:S02]  /*0790*/  VOTEU.ALL UP5, P0 ;  /* 0x00000000003f7886 */ /* 0x000fe400000a0000 */
[----:B------:R-:W1:Y:S01]  /*07a0*/  @!UP2 S2UR UR7, SR_CgaCtaId ;  /* 0x000000000007a9c3 */ /* 0x000e620000008800 */
[----:B------:R-:W-:Y:S01]  /*07b0*/  @!UP2 UMOV UR6, 0x400 ;  /* 0x000004000006a882 */ /* 0x000fe20000000000 */
[----:B------:R-:W-:-:S04]  /*07c0*/  @!UP2 UIADD3 UR4, -UR4, 0x100000, URZ ;  /* 0x001000000404a890 */ /* 0x000fc8000fffe13f */
[----:B------:R-:W-:Y:S02]  /*07d0*/  @!UP2 USHF.L.U32 UR5, UR4, 0xb, URZ ;  /* 0x0000000b0405a899 */ /* 0x000fe4000800063f */
[----:B------:R-:W-:Y:S02]  /*07e0*/  @!UP2 USHF.L.U32 UR4, UR4, 0x1, URZ ;  /* 0x000000010404a899 */ /* 0x000fe4000800063f */
[----:B-1----:R-:W-:Y:S01]  /*07f0*/  @!UP2 ULEA UR6, UR7, UR6, 0x18 ;  /* 0x000000060706a291 */ /* 0x002fe2000f8ec03f */
[----:B------:R-:W-:Y:S01]  /*0800*/  VOTEU.ALL UP2, P0 ;  /* 0x00000000003f7886 */ /* 0x000fe20000040000 */
[----:B------:R-:W1:Y:S10]  /*0810*/  FENCE.VIEW.ASYNC.S ;  /* 0x00000000000073c6 */ /* 0x000e740000000000 */
[----:B-1----:R1:W1:Y:S01]  /*0820*/  @!UP2 SYNCS.EXCH.64 URZ, [UR6+0x20490], UR4 ;  /* 0x02049004063fa5b2 */ /* 0x0022620008000100 */
[----:B------:R1:W1:Y:S01]  /*0830*/  @!UP3 SYNCS.EXCH.64 URZ, [UR6+0x20498], UR4 ;  /* 0x02049804063fb5b2 */ /* 0x0002620008000100 */
[----:B------:R1:W1:Y:S01]  /*0840*/  @!UP4 SYNCS.EXCH.64 URZ, [UR6+0x204a0], UR4 ;  /* 0x0204a004063fc5b2 */ /* 0x0002620008000100 */
[----:B------:R1:W1:Y:S01]  /*0850*/  @!UP5 SYNCS.EXCH.64 URZ, [UR6+0x204a8], UR4 ;  /* 0x0204a804063fd5b2 */ /* 0x0002620008000100 */
[----:B------:R-:W-:Y:S01]  /*0860*/  NOP ;  /* 0x0000000000007918 */ /* 0x000fe20000000000 */
[----:B------:R-:W-:Y:S05]  /*0870*/  @P3 BRA `(.L_x_5) ;  /* 0x0000000000583947 */ /* 0x000fea0003800000 */
[----:B-1----:R-:W1:Y:S01]  /*0880*/  S2UR UR5, SR_CgaCtaId ;  /* 0x00000000000579c3 */ /* 0x002e620000008800 */
[----:B------:R-:W-:Y:S01]  /*0890*/  UMOV UR4, 0x400 ;  /* 0x0000040000047882 */ /* 0x000fe20000000000 */
[----:B------:R-:W-:Y:S01]  /*08a0*/  UMOV UR6, 0x20 ;  /* 0x0000002000067882 */ /* 0x000fe20000000000 */
[----:B------:R-:W-:Y:S01]  /*08b0*/  UMOV UR7, 0x80 ;  /* 0x0000008000077882 */ /* 0x000fe20000000000 */
[----:B------:R-:W-:Y:S01]  /*08c0*/  ELECT P0, URZ, PT ;  /* 0x00000000003f782f */ /* 0x000fe20003800000 */
[----:B-1----:R-:W-:Y:S02]  /*08d0*/  ULEA UR8, UR5, UR4, 0x18 ;  /* 0x0000000405087291 */ /* 0x002fe4000f8ec03f */
[----:B------:R-:W-:-:S04]  /*08e0*/  UIADD3 UR4, -UR6, 0x100000, URZ ;  /* 0x0010000006047890 */ /* 0x000fc8000fffe13f */
[----:B------:R-:W-:Y:S02]  /*08f0*/  USHF.L.U32 UR5, UR4, 0xb, URZ ;  /* 0x0000000b04057899 */ /* 0x000fe4000800063f */
[----:B------:R-:W-:Y:S02]  /*0900*/  USHF.L.U32 UR4, UR4, 0x1, URZ ;  /* 0x0000000104047899 */ /* 0x000fe4000800063f */
        /* <DEDUP_REMOVED lines=13> */
.L_x_5:
[----:B------:R-:W-:Y:S01]  /*09e0*/  VOTEU.ANY UP2, P2 ;  /* 0x00000000003f7886 */ /* 0x000fe20001040100 */
[----:B-1----:R-:W-:Y:S01]  /*09f0*/  UMOV UR4, 0x40 ;  /* 0x0000004000047882 */ /* 0x002fe20000000000 */
[----:B------:R-:W-:Y:S01]  /*0a00*/  ISETP.NE.AND P3, PT, RZ, UR49, PT ;  /* 0x00000031ff007c0c */ /* 0x000fe2000bf65270 */
[----:B------:R-:W-:Y:S01]  /*0a10*/  NOP ;  /* 0x0000000000007918 */ /* 0x000fe20000000000 */
[----:B------:R-:W-:Y:S01]  /*0a20*/  ISETP.EQ.AND P0, PT, R4, 0x2, P1 ;  /* 0x000000020400780c */ /* 0x000fe20000f02270 */
[----:B------:R-:W1:Y:S01]  /*0a30*/  @UP2 S2UR UR7, SR_CgaCtaId ;  /* 0x00000000000729c3 */ /* 0x000e620000008800 */
[----:B------:R-:W-:Y:S01]  /*0a40*/  @UP2 UMOV UR6, 0x400 ;  /* 0x0000040000062882 */ /* 0x000fe20000000000 */
[----:B------:R-:W-:-:S04]  /*0a50*/  @UP2 UIADD3 UR4, -UR4, 0x100000, URZ ;  /* 0x0010000004042890 */ /* 0x000fc8000fffe13f */
[----:B------:R-:W-:Y:S02]  /*0a60*/  @UP2 USHF.L.U32 UR5, UR4, 0xb, URZ ;  /* 0x0000000b04052899 */ /* 0x000fe4000800063f */
[----:B------:R-:W-:Y:S02]  /*0a70*/  @UP2 USHF.L.U32 UR4, UR4, 0x1, URZ ;  /* 0x0000000104042899 */ /* 0x000fe4000800063f */
[----:B-1----:R-:W-:Y:S01]  /*0a80*/  @UP2 ULEA UR6, UR7, UR6, 0x18 ;  /* 0x0000000607062291 */ /* 0x002fe2000f8ec03f */
[----:B------:R-:W-:Y:S01]  /*0a90*/  VOTEU.ANY UP2, P2 ;  /* 0x00000000003f7886 */ /* 0x000fe20001040100 */
[----:B------:R-:W-:Y:S01]  /*0aa0*/  ISETP.EQ.AND P2, PT, R4, 0x1, P1 ;  /* 0x000000010400780c */ /* 0x000fe20000f42270 */
[----:B------:R-:W1:Y:S09]  /*0ab0*/  FENCE.VIEW.ASYNC.S ;  /* 0x00000000000073c6 */ /* 0x000e720000000000 */
[----:B-1----:R1:W2:Y:S01]  /*0ac0*/  @UP2 SYNCS.EXCH.64 URZ, [UR6+0x204b0], UR4 ;  /* 0x0204b004063f25b2 */ /* 0x0022a20008000100 */
[----:B------:R-:W-:Y:S01]  /*0ad0*/  NOP ;  /* 0x0000000000007918 */ /* 0x000fe20000000000 */
[----:B--234-:R-:W-:Y:S06]  /*0ae0*/  BAR.SYNC.DEFER_BLOCKING 0x0 ;  /* 0x0000000000007b1d */ /* 0x01cfec0000010000 */
[----:B------:R-:W-:Y:S05]  /*0af0*/  @!P3 BRA `(.L_x_6) ;  /* 0x0000005400fcb947 */ /* 0x000fea0003800000 */
[----:B------:R-:W-:-:S06]  /*0b00*/  UISETP.GT.U32.AND UP0, UPT, UR10, 0x3, UPT ;  /* 0x000000030a00788c */ /* 0x000fcc000bf04070 */
[----:B------:R-:W-:-:S13]  /*0b10*/  PLOP3.LUT P0, PT, PT, PT, UP0, 0x80, 0x0 ;  /* 0x000000000000781c */ /* 0x000fda0003f0f008 */
[----:B-1----:R-:W-:Y:S05]  /*0b20*/  @P0 EXIT ;  /* 0x000000000000094d */ /* 0x002fea0003800000 */
.L_x_7:
[----:B------:R-:W-:-:S08]  /*0b30*/  NOP ;  /* 0x0000000000007918 */ /* 0x000fd00000000000 */
[----:B------:R-:W1:Y:S02]  /*0b40*/  USETMAXREG.TRY_ALLOC.CTAPOOL UP0, 0xf0 ;  /* 0x000000f0000079c8 */ /* 0x000e640008000600 */
[----:B-1----:R-:W-:-:S13]  /*0b50*/  PLOP3.LUT P0, PT, PT, PT, UP0, 0x80, 0x0 ;  /* 0x000000000000781c */ /* 0x002fda0003f0f008 */
[----:B------:R-:W-:Y:S05]  /*0b60*/  @!P0 BRA `(.L_x_7) ;  /* 0xfffffffc00f08947 */ /* 0x000fea000383ffff */
[----:B------:R-:W-:Y:S02]  /*0b70*/  ULDC UR4, c[0x0][0xa00] ;  /* 0x0002800000047ab9 */ /* 0x000fe40000000800 */
[----:B------:R-:W-:-:S13]  /*0b80*/  ISETP.GE.AND P0, PT, R17, UR4, PT ;  /* 0x0000000411007c0c */ /* 0x000fda000bf06270 */
[----:B------:R-:W-:Y:S05]  /*0b90*/  @P0 EXIT ;  /* 0x000000000000094d */ /* 0x000fea0003800000 */
[----:B------:R-:W1:Y:S01]  /*0ba0*/  S2UR UR4, SR_CgaCtaId ;  /* 0x00000000000479c3 */ /* 0x000e620000008800 */
[C---:B------:R-:W-:Y:S01]  /*0bb0*/  SHF.L.U32 R4, R2.reuse, 0x5, RZ ;  /* 0x0000000502047819 */ /* 0x040fe200000006ff */
[----:B------:R-:W-:Y:S01]  /*0bc0*/  UMOV UR39, 0x400 ;  /* 0x0000040000277882 */ /* 0x000fe20000000000 */
[----:B------:R-:W-:Y:S01]  /*0bd0*/  LOP3.LUT R19, R2, 0x7f, RZ, 0xc0, !PT ;  /* 0x0000007f02137812 */ /* 0x000fe200078ec0ff */
[----:B------:R-:W-:Y:S01]  /*0be0*/  UISETP.NE.AND UP0, UPT, UR49, 0x1, UPT ;  /* 0x000000013100788c */ /* 0x000fe2000bf05270 */
[C---:B------:R-:W-:Y:S01]  /*0bf0*/  LOP3.LUT R7, R4.reuse, 0x20, RZ, 0xc0, !PT ;  /* 0x0000002004077812 */ /* 0x040fe200078ec0ff */
[----:B------:R-:W-:Y:S01]  /*0c00*/  IMAD.MOV.U32 R23, RZ, RZ, RZ ;  /* 0x000000ffff177224 */ /* 0x000fe200078e00ff */
[----:B------:R-:W-:Y:S01]  /*0c10*/  SHF.R.U32.HI R0, RZ, 0x5, R19 ;  /* 0x00000005ff007819 */ /* 0x000fe20000011613 */
[----:B------:R-:W-:Y:S01]  /*0c20*/  ULOP3.LUT UR46, UR48, 0x1, URZ, 0xfc, !UPT ;  /* 0x00000001302e7892 */ /* 0x000fe2000f8efc3f */
[--C-:B------:R-:W-:Y:S01]  /*0c30*/  SHF.R.U32.HI R6, RZ, 0x1, R2.reuse ;  /* 0x00000001ff067819 */ /* 0x100fe20000011602 */
[----:B------:R-:W-:Y:S01]  /*0c40*/  ULDC.64 UR50, c[0x0][0x198] ;  /* 0x0000660000327ab9 */ /* 0x000fe20000000a00 */
[----:B------:R-:W-:Y:S01]  /*0c50*/  LOP3.LUT R5, R4, 0xc0, RZ, 0xc0, !PT ;  /* 0x000000c004057812 */ /* 0x000fe200078ec0ff */
[C---:B------:R-:W-:Y:S01]  /*0c60*/  IMAD R7, R0.reuse, 0x200, R7 ;  /* 0x0000020000077824 */ /* 0x040fe200078e0207 */
[----:B------:R-:W-:Y:S01]  /*0c70*/  SHF.L.U32 R16, R0, 0x4, RZ ;  /* 0x0000000400107819 */ /* 0x000fe200000006ff */
[----:B------:R-:W-:Y:S01]  /*0c80*/  IMAD.SHL.U32 R0, R2, 0x4, RZ ;  /* 0x0000000402007824 */ /* 0x000fe200078e00ff */
[----:B------:R-:W-:Y:S01]  /*0c90*/  SHF.R.U32.HI R3, RZ, 0x2, R2 ;  /* 0x00000002ff037819 */ /* 0x000fe20000011602 */
[----:B------:R-:W-:Y:S01]  /*0ca0*/  UMOV UR36, URZ ;  /* 0x0000003f00247c82 */ /* 0x000fe20008000000 */
[----:B------:R-:W-:Y:S01]  /*0cb0*/  LOP3.LUT R5, R5, 0x8, R6, 0xf8, !PT ;  /* 0x0000000805057812 */ /* 0x000fe200078ef806 */
[----:B------:R-:W-:Y:S01]  /*0cc0*/  UMOV UR37, URZ ;  /* 0x0000003f00257c82 */ /* 0x000fe20008000000 */
[----:B------:R-:W-:Y:S01]  /*0cd0*/  LOP3.LUT R3, R3, 0x7, RZ, 0xc0, !PT ;  /* 0x0000000703037812 */ /* 0x000fe200078ec0ff */
[----:B------:R-:W-:Y:S01]  /*0ce0*/  UMOV UR38, URZ ;  /* 0x0000003f00267c82 */ /* 0x000fe20008000000 */
[----:B------:R-:W-:Y:S01]  /*0cf0*/  LOP3.LUT R5, R5, 0x18, R0, 0x78, !PT ;  /* 0x0000001805057812 */ /* 0x000fe200078e7800 */
[----:B------:R-:W-:Y:S01]  /*0d00*/  ULDC.64 UR52, c[0x0][0x208] ;  /* 0x0000820000347ab9 */ /* 0x000fe20000000a00 */
[----:B------:R-:W-:Y:S01]  /*0d10*/  LOP3.LUT R4, R4, 0x100, RZ, 0xc0, !PT ;  /* 0x0000010004047812 */ /* 0x000fe200078ec0ff */
[----:B-1----:R-:W-:Y:S01]  /*0d20*/  ULEA UR39, UR4, UR39, 0x18 ;  /* 0x0000002704277291 */ /* 0x002fe2000f8ec03f */
[----:B------:R-:W-:Y:S01]  /*0d30*/  LOP3.LUT R16, R16, 0xfffffff0, R3, 0xe2, !PT ;  /* 0xfffffff010107812 */ /* 0x000fe200078ee203 */
[----:B------:R-:W-:Y:S01]  /*0d40*/  UP2UR UR4, UPR, URZ, 0x1 ;  /* 0x000000013f047883 */ /* 0x000fe20008000000 */
[----:B------:R-:W-:Y:S01]  /*0d50*/  LOP3.LUT P0, RZ, R2, 0x4, RZ, 0xc0, !PT ;  /* 0x0000000402ff7812 */ /* 0x000fe2000780c0ff */
[----:B------:R-:W-:Y:S01]  /*0d60*/  UIMAD UR45, UR49, 0x2200, UR39 ;  /* 0x00002200312d78a4 */ /* 0x000fe2000f8e0227 */
[----:B------:R-:W-:Y:S01]  /*0d70*/  MOV R3, 0x20 ;  /* 0x0000002000037802 */ /* 0x000fe20000000f00 */
[----:B------:R-:W-:Y:S01]  /*0d80*/  USEL UR4, URZ, 0x1, UP0 ;  /* 0x000000013f047887 */ /* 0x000fe20008000000 */
[----:B------:R-:W-:-:S02]  /*0d90*/  IADD3 R4, R5, R7, R4 ;  /* 0x0000000705047210 */ /* 0x000fc40007ffe004 */
[----:B------:R-:W-:Y:S02]  /*0da0*/  SEL R3, R3, 0xffffffe0, !P0 ;  /* 0xffffffe003037807 */ /* 0x000fe40004000000 */
[----:B------:R-:W-:Y:S01]  /*0db0*/  LEA R18, R4, UR45, 0x1 ;  /* 0x0000002d04127c11 */ /* 0x000fe2000f8e08ff */
[----:B------:R-:W-:Y:S01]  /*0dc0*/  IMAD.U32 R122, RZ, RZ, UR4 ;  /* 0x00000004ff7a7e24 */ /* 0x000fe2000f8e00ff */
[----:B------:R-:W-:Y:S02]  /*0dd0*/  IADD3 R19, R19, 0x1f, RZ ;  /* 0x0000001f13137810 */ /* 0x000fe40007ffe0ff */
[----:B------:R-:W-:-:S07]  /*0de0*/  IADD3 R22, R3, 0x19e00, R18 ;  /* 0x00019e0003167810 */ /* 0x000fce0007ffe012 */
.L_x_67:
[----:B------:R-:W1:Y:S01]  /*0df0*/  LDC R8, c[0x0][0xa04] ;  /* 0x00028100ff087b82 */ /* 0x000e620000000800 */
[----:B------:R-:W-:Y:S01]  /*0e00*/  MOV R0, R17 ;  /* 0x0000001100007202 */ /* 0x000fe20000000f00 */
[----:B------:R-:W-:-:S06]  /*0e10*/  UISETP.NE.AND UP0, UPT, UR49, 0x1, UPT ;  /* 0x000000013100788c */ /* 0x000fcc000bf05270 */
[----:B--2---:R-:W2:Y:S08]  /*0e20*/  LDC R9, c[0x0][0xa10] ;  /* 0x00028400ff097b82 */ /* 0x004eb00000000800 */
[----:B---3--:R-:W3:Y:S01]  /*0e30*/  LDC R12, c[0x0][0xa1c] ;  /* 0x00028700ff0c7b82 */ /* 0x008ee20000000800 */
[----:B-1----:R-:W-:Y:S02]  /*0e40*/  ISETP.NE.AND P0, PT, R8, 0x1, PT ;  /* 0x000000010800780c */ /* 0x002fe40003f05270 */
[----:B--2---:R-:W-:-:S02]  /*0e50*/  ISETP.NE.AND P1, PT, R9, 0x1, PT ;  /* 0x000000010900780c */ /* 0x004fc40003f25270 */
[----:B------:R-:W-:-:S09]  /*0e60*/  R2UR UR43, R9 ;  /* 0x00000000092b72ca */ /* 0x000fd200000e0000 */
[----:B------:R-:W1:Y:S01]  /*0e70*/  @P0 LDC.64 R4, c[0x0][0xa08] ;  /* 0x00028200ff040b82 */ /* 0x000e620000000a00 */
[C---:B---3--:R-:W-:Y:S02]  /*0e80*/  ISETP.NE.AND P2, PT, R12.reuse, 0x1, PT ;  /* 0x000000010c00780c */ /* 0x048fe40003f45270 */
[----:B------:R-:W-:-:S05]  /*0e90*/  R2UR UR44, R12 ;  /* 0x000000000c2c72ca */ /* 0x000fca00000e0000 */
[----:B------:R-:W2:Y:S08]  /*0ea0*/  @P1 LDC R3, c[0x0][0xa14] ;  /* 0x00028500ff031b82 */ /* 0x000eb00000000800 */
[----:B------:R-:W3:Y:S08]  /*0eb0*/  @P1 LDC R7, c[0x0][0xa18] ;  /* 0x00028600ff071b82 */ /* 0x000ef00000000800 */
[----:B----4-:R-:W4:Y:S01]  /*0ec0*/  @P2 LDC.64 R10, c[0x0][0xa20] ;  /* 0x00028800ff0a2b82 */ /* 0x010f220000000a00 */
[----:B-1----:R-:W-:-:S05]  /*0ed0*/  @P0 IMAD.HI.U32 R4, R17, R4, RZ ;  /* 0x0000000411040227 */ /* 0x002fca00078e00ff */
[----:B------:R-:W-:Y:S02]  /*0ee0*/  @P0 SHF.R.U32.HI R0, RZ, R5, R4 ;  /* 0x00000005ff000219 */ /* 0x000fe40000011604 */
[----:B------:R-:W-:Y:S02]  /*0ef0*/  PLOP3.LUT P0, PT, PT, PT, UP0, 0x80, 0x0 ;  /* 0x000000000000781c */ /* 0x000fe40003f0f008 */
[C---:B------:R-:W-:Y:S01]  /*0f00*/  R2UR UR5, R0.reuse ;  /* 0x00000000000572ca */ /* 0x040fe200000e0000 */
[----:B--2---:R-:W-:-:S04]  /*0f10*/  @P1 IMAD.HI.U32 R4, R0, R3, RZ ;  /* 0x0000000300041227 */ /* 0x004fc800078e00ff */
[----:B------:R-:W-:Y:S01]  /*0f20*/  IMAD.MOV.U32 R3, RZ, RZ, R0 ;  /* 0x000000ffff037224 */ /* 0x000fe200078e0000 */
[----:B---3--:R-:W-:Y:S01]  /*0f30*/  @P1 SHF.R.U32.HI R3, RZ, R7, R4 ;  /* 0x00000007ff031219 */ /* 0x008fe20000011604 */
[----:B------:R-:W-:-:S03]  /*0f40*/  IMAD.MOV R0, RZ, RZ, -R0 ;  /* 0x000000ffff007224 */ /* 0x000fc600078e0a00 */
[----:B------:R-:W-:Y:S01]  /*0f50*/  MOV R4, R3 ;  /* 0x0000000300047202 */ /* 0x000fe20000000f00 */
[----:B------:R-:W-:Y:S01]  /*0f60*/  IMAD.MOV R5, RZ, RZ, -R3 ;  /* 0x000000ffff057224 */ /* 0x000fe200078e0a03 */
[C---:B------:R-:W-:Y:S01]  /*0f70*/  R2UR UR7, R3.reuse ;  /* 0x00000000030772ca */ /* 0x040fe200000e0000 */
[----:B------:R-:W-:Y:S02]  /*0f80*/  IMAD R0, R8, R0, R17 ;  /* 0x0000000008007224 */ /* 0x000fe400078e0211 */
[----:B----4-:R-:W-:Y:S01]  /*0f90*/  @P2 IMAD.HI.U32 R6, R3, R10, RZ ;  /* 0x0000000a03062227 */ /* 0x010fe200078e00ff */
[----:B------:R-:W-:Y:S02]  /*0fa0*/  R2UR UR4, R5 ;  /* 0x00000000050472ca */ /* 0x000fe400000e0000 */
[----:B------:R-:W-:Y:S02]  /*0fb0*/  R2UR UR42, R0 ;  /* 0x00000000002a72ca */ /* 0x000fe400000e0000 */
[----:B------:R-:W-:-:S04]  /*0fc0*/  @P2 SHF.R.U32.HI R4, RZ, R11, R6 ;  /* 0x0000000bff042219 */ /* 0x000fc80000011606 */
[----:B------:R-:W-:-:S04]  /*0fd0*/  IADD3 R4, -R4, RZ, RZ ;  /* 0x000000ff04047210 */ /* 0x000fc80007ffe1ff */
[----:B------:R-:W-:Y:S01]  /*0fe0*/  R2UR UR6, R4 ;  /* 0x00000000040672ca */ /* 0x000fe200000e0000 */
[----:B------:R-:W-:-:S12]  /*0ff0*/  UIMAD UR43, UR43, UR4, UR5 ;  /* 0x000000042b2b72a4 */ /* 0x000fd8000f8e0205 */
[----:B------:R-:W-:Y:S01]  /*1000*/  UIMAD UR44, UR44, UR6, UR7 ;  /* 0x000000062c2c72a4 */ /* 0x000fe2000f8e0207 */
[----:B------:R-:W-:Y:S11]  /*1010*/  @!P0 BRA `(.L_x_8) ;  /* 0x0000000000688947 */ /* 0x000ff60003800000 */
[----:B------:R-:W-:-:S06]  /*1020*/  UISETP.NE.AND UP0, UPT, UR49, 0x2, UPT ;  /* 0x000000023100788c */ /* 0x000fcc000bf05270 */
[----:B------:R-:W-:-:S13]  /*1030*/  PLOP3.LUT P1, PT, PT, PT, UP0, 0x80, 0x0 ;  /* 0x000000000000781c */ /* 0x000fda0003f2f008 */
[----:B------:R-:W-:Y:S05]  /*1040*/  @!P1 BRA `(.L_x_9) ;  /* 0x0000000000449947 */ /* 0x000fea0003800000 */
[----:B------:R-:W-:-:S06]  /*1050*/  UISETP.NE.AND UP0, UPT, UR49, 0x3, UPT ;  /* 0x000000033100788c */ /* 0x000fcc000bf05270 */
[----:B------:R-:W-:-:S13]  /*1060*/  PLOP3.LUT P1, PT, PT, PT, UP0, 0x80, 0x0 ;  /* 0x000000000000781c */ /* 0x000fda0003f2f008 */
[----:B------:R-:W-:Y:S05]  /*1070*/  @!P1 BRA `(.L_x_10) ;  /* 0x0000000000249947 */ /* 0x000fea0003800000 */
[----:B------:R-:W-:-:S06]  /*1080*/  UISETP.NE.AND UP0, UPT, UR49, 0x4, UPT ;  /* 0x000000043100788c */ /* 0x000fcc000bf05270 */
[----:B------:R-:W-:-:S13]  /*1090*/  PLOP3.LUT P1, PT, PT, PT, UP0, 0x80, 0x0 ;  /* 0x000000000000781c */ /* 0x000fda0003f2f008 */
[----:B------:R-:W-:Y:S05]  /*10a0*/  @P1 BRA `(.L_x_11) ;  /* 0x0000000000541947 */ /* 0x000fea0003800000 */
[----:B------:R-:W-:Y:S02]  /*10b0*/  UIADD3 UR4, UR36, -0x1, URZ ;  /* 0xffffffff24047890 */ /* 0x000fe4000fffe03f */
[----:B------:R-:W-:Y:S02]  /*10c0*/  ULOP3.LUT UR36, UR36, 0x1, URZ, 0xc, !UPT ;  /* 0x0000000124247892 */ /* 0x000fe4000f8e0c3f */
[----:B------:R-:W-:-:S04]  /*10d0*/  ULOP3.LUT UR4, UR4, 0x2, URZ, 0xc0, !UPT ;  /* 0x0000000204047892 */ /* 0x000fc8000f8ec03f */
[----:B------:R-:W-:-:S04]  /*10e0*/  USHF.R.U32.HI UR4, URZ, 0x1, UR4 ;  /* 0x000000013f047899 */ /* 0x000fc80008011604 */
[----:B------:R-:W-:Y:S01]  /*10f0*/  ULOP3.LUT UR37, UR37, UR4, URZ, 0x3c, !UPT ;  /* 0x0000000425257292 */ /* 0x000fe2000f8e3c3f */
[----:B------:R-:W-:Y:S11]  /*1100*/  BRA `(.L_x_11) ;  /* 0x00000000003c7947 */ /* 0x000ff60003800000 */
.L_x_10:
[----:B------:R-:W-:Y:S02]  /*1110*/  ULOP3.LUT UP0, URZ, UR36, 0x2, URZ, 0xc0, !UPT ;  /* 0x00000002243f7892 */ /* 0x000fe4000f80c03f */
[----:B------:R-:W-:Y:S02]  /*1120*/  ULOP3.LUT UR36, UR36, 0x1, URZ, 0xc0, !UPT ;  /* 0x0000000124247892 */ /* 0x000fe4000f8ec03f */
[----:B------:R-:W-:-:S04]  /*1130*/  USEL UR4, URZ, 0x1, UP0 ;  /* 0x000000013f047887 */ /* 0x000fc80008000000 */
[----:B------:R-:W-:Y:S01]  /*1140*/  ULOP3.LUT UR37, UR37, UR4, URZ, 0x3c, !UPT ;  /* 0x0000000425257292 */ /* 0x000fe2000f8e3c3f */
[----:B------:R-:W-:Y:S11]  /*1150*/  BRA `(.L_x_11) ;  /* 0x0000000000287947 */ /* 0x000ff60003800000 */
.L_x_9:
[----:B------:R-:W-:Y:S02]  /*1160*/  UIADD3 UR4, UR36, 0x1, URZ ;  /* 0x0000000124047890 */ /* 0x000fe4000fffe03f */
[----:B------:R-:W-:Y:S02]  /*1170*/  ULOP3.LUT UR36, UR36, 0x1, URZ, 0xc, !UPT ;  /* 0x0000000124247892 */ /* 0x000fe4000f8e0c3f */
[----:B------:R-:W-:-:S04]  /*1180*/  UISETP.GT.U32.AND UP0, UPT, UR4, 0x1, UPT ;  /* 0x000000010400788c */ /* 0x000fc8000bf04070 */
[----:B------:R-:W-:-:S04]  /*1190*/  USEL UR4, URZ, 0x1, !UP0 ;  /* 0x000000013f047887 */ /* 0x000fc8000c000000 */
[----:B------:R-:W-:Y:S01]  /*11a0*/  ULOP3.LUT UR37, UR37, UR4, URZ, 0x3c, !UPT ;  /* 0x0000000425257292 */ /* 0x000fe2000f8e3c3f */
[----:B------:R-:W-:Y:S11]  /*11b0*/  BRA `(.L_x_11) ;  /* 0x0000000000107947 */ /* 0x000ff60003800000 */
.L_x_8:
[----:B------:R-:W-:Y:S02]  /*11c0*/  UISETP.GT.U32.AND UP0, UPT, UR36, 0x1, UPT ;  /* 0x000000012400788c */ /* 0x000fe4000bf04070 */
[----:B------:R-:W-:Y:S02]  /*11d0*/  ULOP3.LUT UR36, UR36, 0x1, URZ, 0xc0, !UPT ;  /* 0x0000000124247892 */ /* 0x000fe4000f8ec03f */
[----:B------:R-:W-:-:S04]  /*11e0*/  USEL UR4, URZ, 0x1, !UP0 ;  /* 0x000000013f047887 */ /* 0x000fc8000c000000 */
[----:B------:R-:W-:-:S12]  /*11f0*/  ULOP3.LUT UR37, UR37, UR4, URZ, 0x3c, !UPT ;  /* 0x0000000425257292 */ /* 0x000fd8000f8e3c3f */
.L_x_11:
[----:B------:R-:W-:Y:S05]  /*1200*/  @!P0 BRA `(.L_x_12) ;  /* 0x00000000003c8947 */ /* 0x000fea0003800000 */
        /* <DEDUP_REMOVED lines=9> */
[----:B------:R-:W-:Y:S01]  /*12a0*/  ULEA UR42, UR42, 0x3, 0x1 ;  /* 0x000000032a2a7891 */ /* 0x000fe2000f8e083f */
[----:B------:R-:W-:Y:S11]  /*12b0*/  BRA `(.L_x_15) ;  /* 0x0000000000147947 */ /* 0x000ff60003800000 */
.L_x_14:
[----:B------:R-:W-:Y:S01]  /*12c0*/  ULEA UR42, UR42, 0x2, 0x1 ;  /* 0x000000022a2a7891 */ /* 0x000fe2000f8e083f */
[----:B------:R-:W-:Y:S11]  /*12d0*/  BRA `(.L_x_15) ;  /* 0x00000000000c7947 */ /* 0x000ff60003800000 */
.L_x_13:
[----:B------:R-:W-:Y:S01]  /*12e0*/  ULEA UR42, UR42, 0x1, 0x1 ;  /* 0x000000012a2a7891 */ /* 0x000fe2000f8e083f */
[----:B------:R-:W-:Y:S11]  /*12f0*/  BRA `(.L_x_15) ;  /* 0x0000000000047947 */ /* 0x000ff60003800000 */
.L_x_12:
[----:B------:R-:W-:-:S12]  /*1300*/  USHF.L.U32 UR42, UR42, 0x1, URZ ;  /* 0x000000012a2a7899 */ /* 0x000fd8000800063f */
.L_x_15:
[----:B------:R-:W-:-:S04]  /*1310*/  ULOP3.LUT UR4, UR47, 0x1, URZ, 0xfc, !UPT ;  /* 0x000000012f047892 */ /* 0x000fc8000f8efc3f */
[----:B------:R-:W-:-:S06]  /*1320*/  UISETP.NE.AND UP0, UPT, UR4, 0x3, UPT ;  /* 0x000000030400788c */ /* 0x000fcc000bf05270 */
[----:B------:R-:W-:-:S13]  /*1330*/  PLOP3.LUT P0, PT, PT, PT, UP0, 0x80, 0x0 ;  /* 0x000000000000781c */ /* 0x000fda0003f0f008 */
[----:B------:R-:W-:Y:S05]  /*1340*/  @!P0 BRA `(.L_x_16) ;  /* 0x0000000000048947 */ /* 0x000fea0003800000 */
[----:B------:R-:W-:Y:S01]  /*1350*/  BPT.TRAP 0x1 ;  /* 0x000000040000795c */ /* 0x000fe20000300000 */
.L_x_16:
[----:B------:R-:W-:Y:S01]  /*1360*/  ULEA UR4, UR36, UR39, 0x3 ;  /* 0x0000002724047291 */ /* 0x000fe2000f8e183f */
[----:B------:R-:W-:Y:S01]  /*1370*/  MOV R0, UR37 ;  /* 0x0000002500007c02 */ /* 0x000fe20008000f00 */
[----:B------:R-:W-:-:S03]  /*1380*/  UISETP.NE.AND UP0, UPT, UR46, 0x3, UPT ;  /* 0x000000032e00788c */ /* 0x000fc6000bf05270 */
[----:B------:R-:W-:-:S03]  /*1390*/  SHF.L.U32 R0, R0, 0x1f, RZ ;  /* 0x0000001f00007819 */ /* 0x000fc600000006ff */
[----:B------:R-:W-:Y:S01]  /*13a0*/  PLOP3.LUT P0, PT, PT, PT, UP0, 0x80, 0x0 ;  /* 0x000000000000781c */ /* 0x000fe20003f0f008 */
[----:B------:R-:W1:Y:S02]  /*13b0*/  SYNCS.PHASECHK.TRANS64.TRYWAIT P1, [UR4+0x20450], R0 ;  /* 0x02045000ff0075a7 */ /* 0x000e640008020144 */
[----:B-1----:R-:W-:Y:S10]  /*13c0*/  @!P1 BRA `(.L_x_17) ;  /* 0x0000006800349947 */ /* 0x002ff40003800000 */
.L_x_113:
[----:B------:R-:W-:Y:S05]  /*13d0*/  @!P0 BRA `(.L_x_18) ;  /* 0x0000000000048947 */ /* 0x000fea0003800000 */
[----:B------:R-:W-:Y:S01]  /*13e0*/  BPT.TRAP 0x1 ;  /* 0x000000040000795c */ /* 0x000fe20000300000 */
.L_x_18:
[----:B------:R-:W-:Y:S01]  /*13f0*/  ULEA UR56, UR38, UR39, 0x3 ;  /* 0x0000002726387291 */ /* 0x000fe2000f8e183f */
[----:B-1----:R-:W-:Y:S01]  /*1400*/  SHF.L.U32 R0, R23, 0x1f, RZ ;  /* 0x0000001f17007819 */ /* 0x002fe200000006ff */
[----:B------:R-:W-:Y:S01]  /*1410*/  UIADD3 UR55, UR39, 0x20490, URZ ;  /* 0x0002049027377890 */ /* 0x000fe2000fffe03f */
[----:B------:R-:W-:Y:S01]  /*1420*/  SHF.L.U32 R3, R122, 0x1f, RZ ;  /* 0x0000001f7a037819 */ /* 0x000fe200000006ff */
[----:B------:R-:W-:Y:S02]  /*1430*/  ULEA UR54, UR49, 0xfffffff8, 0x3 ;  /* 0xfffffff831367891 */ /* 0x000fe4000f8e183f */
[----:B------:R-:W-:Y:S02]  /*1440*/  ULEA UR40, UR49, UR55, 0x3 ;  /* 0x0000003731287291 */ /* 0x000fe4000f8e183f */
[----:B------:R-:W-:Y:S01]  /*1450*/  ULOP3.LUT UR54, UR54, 0x8, URZ, 0xc, !UPT ;  /* 0x0000000836367892 */ /* 0x000fe2000f8e0c3f */
[----:B------:R-:W1:Y:S02]  /*1460*/  SYNCS.PHASECHK.TRANS64.TRYWAIT P1, [UR56+0x20400], R0 ;  /* 0x02040000ff0075a7 */ /* 0x000e640008020178 */
[----:B-1----:R-:W-:Y:S09]  /*1470*/  @!P1 BRA `(.L_x_19) ;  /* 0x0000006800209947 */ /* 0x002ff20003800000 */
.L_x_114:
[----:B------:R-:W2:Y:S02]  /*1480*/  SYNCS.PHASECHK.TRANS64.TRYWAIT P1, [UR40+-0x8], R3 ;  /* 0xfffff803ff0075a7 */ /* 0x000ea40008020168 */
[----:B--2---:R-:W-:Y:S05]  /*1490*/  @!P1 BRA `(.L_x_20) ;  /* 0x0000006800309947 */ /* 0x004fea0003800000 */
.L_x_115:
[----:B------:R-:W-:Y:S01]  /*14a0*/  UIADD3 UR5, UR39, 0x8000, URZ ;  /* 0x0000800027057890 */ /* 0x000fe2000fffe03f */
[----:B------:R-:W-:Y:S01]  /*14b0*/  WARPGROUP.ARRIVE ;  /* 0x00000000000079c5 */ /* 0x000fe20000000000 */
[----:B------:R-:W-:Y:S02]  /*14c0*/  USHF.R.U32.HI UR4, URZ, 0x4, UR39 ;  /* 0x000000043f047899 */ /* 0x000fe40008011627 */
[----:B------:R-:W-:Y:S02]  /*14d0*/  USHF.R.U32.HI UR5, URZ, 0x4, UR5 ;  /* 0x000000043f057899 */ /* 0x000fe40008011605 */
[----:B------:R-:W-:Y:S02]  /*14e0*/  ULOP3.LUT UR4, UR4, 0x3fff, URZ, 0xc0, !UPT ;  /* 0x00003fff04047892 */ /* 0x000fe4000f8ec03f */
[----:B------:R-:W-:Y:S02]  /*14f0*/  ULOP3.LUT UR57, UR5, 0x3fff, URZ, 0xc0, !UPT ;  /* 0x00003fff05397892 */ /* 0x000fe4000f8ec03f */
[----:B------:R-:W-:-:S02]  /*1500*/  ULOP3.LUT UR4, UR4, 0x10000, URZ, 0xfc, !UPT ;  /* 0x0001000004047892 */ /* 0x000fc4000f8efc3f */
[----:B------:R-:W-:Y:S02]  /*1510*/  ULOP3.LUT UR41, UR57, 0x10000, URZ, 0xfc, !UPT ;  /* 0x0001000039297892 */ /* 0x000fe4000f8efc3f */
[----:B------:R-:W-:Y:S02]  /*1520*/  ULEA UR32, UR36, UR4, 0xa ;  /* 0x0000000424207291 */ /* 0x000fe4000f8e503f */
[----:B------:R-:W-:Y:S01]  /*1530*/  ULEA UR34, UR38, UR41, 0xa ;  /* 0x0000002926227291 */ /* 0x000fe2000f8e503f */
[----:B------:R-:W-:Y:S01]  /*1540*/  UMOV UR33, 0x40000040 ;  /* 0x4000004000217882 */ /* 0x000fe20000000000 */
[----:B------:R-:W-:Y:S01]  /*1550*/  UMOV UR35, 0x40000040 ;  /* 0x4000004000237882 */ /* 0x000fe20000000000 */
[----:B------:R-:W-:Y:S02]  /*1560*/  UIADD3 UR4, UR32, 0x2, URZ ;  /* 0x0000000220047890 */ /* 0x000fe4000fffe03f */
[----:B------:R-:W-:Y:S01]  /*1570*/  UIADD3 UR6, UR34, 0x2, URZ ;  /* 0x0000000222067890 */ /* 0x000fe2000fffe03f */
[----:B------:R-:W-:-:S03]  /*1580*/  UMOV UR5, 0x40000040 ;  /* 0x4000004000057882 */ /* 0x000fc60000000000 */
[----:B------:R-:W-:Y:S01]  /*1590*/  HGMMA.64x64x16.F32.BF16 R24, gdesc[UR32], RZ, !UPT, gsb0 ;  /* 0x00e00000201879f0 */ /* 0x000fe2000c0018ff */
[----:B------:R-:W-:Y:S01]  /*15a0*/  UMOV UR7, 0x40000040 ;  /* 0x4000004000077882 */ /* 0x000fe20000000000 */
[----:B------:R-:W-:Y:S02]  /*15b0*/  UIADD3 UR8, UR32, 0x4, URZ ;  /* 0x0000000420087890 */ /* 0x000fe4000fffe03f */
[----:B------:R-:W-:Y:S01]  /*15c0*/  UIADD3 UR10, UR34, 0x4, URZ ;  /* 0x00000004220a7890 */ /* 0x000fe2000fffe03f */
[----:B------:R-:W-:Y:S01]  /*15d0*/  UMOV UR9, 0x40000040 ;  /* 0x4000004000097882 */ /* 0x000fe20000000000 */
[----:B------:R-:W-:Y:S01]  /*15e0*/  UMOV UR11, 0x40000040 ;  /* 0x40000040000b7882 */ /* 0x000fe20000000000 */
[----:B------:R-:W-:Y:S02]  /*15f0*/  UIADD3 UR12, UR32, 0x6, URZ ;  /* 0x00000006200c7890 */ /* 0x000fe4000fffe03f */
[----:B------:R-:W-:Y:S01]  /*1600*/  UIADD3 UR14, UR34, 0x6, URZ ;  /* 0x00000006220e7890 */ /* 0x000fe2000fffe03f */
[----:B------:R-:W-:Y:S01]  /*1610*/  UMOV UR13, 0x40000040 ;  /* 0x40000040000d7882 */ /* 0x000fe20000000000 */
[----:B------:R-:W-:Y:S01]  /*1620*/  UMOV UR15, 0x40000040 ;  /* 0x40000040000f7882 */ /* 0x000fe20000000000 */
[----:B------:R-:W-:-:S02]  /*1630*/  UIADD3 UR16, UR32, 0x200, URZ ;  /* 0x0000020020107890 */ /* 0x000fc4000fffe03f */
[----:B------:R-:W-:Y:S01]  /*1640*/  UIADD3 UR18, UR34, 0x200, URZ ;  /* 0x0000020022127890 */ /* 0x000fe2000fffe03f */
[----:B------:R-:W-:Y:S01]  /*1650*/  UMOV UR17, 0x40000040 ;  /* 0x4000004000117882 */ /* 0x000fe20000000000 */
        /* <DEDUP_REMOVED lines=13> */
[----:B------:R-:W-:-:S04]  /*1730*/  UIADD3 UR38, UR38, 0x1, URZ ;  /* 0x0000000126267890 */ /* 0x000fc8000fffe03f */
[----:B------:R-:W-:Y:S01]  /*1740*/  UISETP.NE.AND UP0, UPT, UR38, 0x5, UPT ;  /* 0x000000052600788c */ /* 0x000fe2000bf05270 */
[----:B------:R-:W-:Y:S02]  /*1750*/  WARPGROUP.DEPBAR.LE gsb0, 0x0 ;  /* 0x00008000000079c5 */ /* 0x000fe40000010000 */
[----:B------:R-:W-:-:S06]  /*1760*/  WARPGROUP.ARRIVE ;  /* 0x00000000000079c5 */ /* 0x000fcc0000000000 */
[----:B------:R-:W-:Y:S01]  /*1770*/  HGMMA.64x64x16.F32.BF16 R24, gdesc[UR4], R24, gsb0 ;  /* 0x00e00000041879f0 */ /* 0x000fe20008001818 */
[----:B------:R-:W-:Y:S02]  /*1780*/  ULDC UR6, c[0x0][0x604] ;  /* 0x0001810000067ab9 */ /* 0x000fe40000000800 */
[----:B------:R-:W-:Y:S02]  /*1790*/  WARPGROUP.DEPBAR.LE gsb0, 0x0 ;  /* 0x00008000000079c5 */ /* 0x000fe40000010000 */
[----:B------:R-:W-:-:S06]  /*17a0*/  WARPGROUP.ARRIVE ;  /* 0x00000000000079c5 */ /* 0x000fcc0000000000 */
[----:B------:R-:W-:Y:S03]  /*17b0*/  HGMMA.64x64x16.F32.BF16 R24, gdesc[UR8], R24, gsb0 ;  /* 0x00e00000081879f0 */ /* 0x000fe60008001818 */
        /* <DEDUP_REMOVED lines=16> */
[----:B-1----:R-:W-:-:S04]  /*18c0*/  FMNMX R3, R24, R25, !PT ;  /* 0x0000001918037209 */ /* 0x002fc80007800000 */
[----:B------:R-:W-:-:S04]  /*18d0*/  FMNMX R0, R28, R3, !PT ;  /* 0x000000031c007209 */ /* 0x000fc80007800000 */
        /* <DEDUP_REMOVED lines=11> */
[----:B------:R-:W-:Y:S02]  /*1990*/  FMNMX R0, R52, R3, !PT ;  /* 0x0000000334007209 */ /* 0x000fe40007800000 */
[----:B------:R-:W-:Y:S02]  /*19a0*/  FMNMX R3, R26, R27, !PT ;  /* 0x0000001b1a037209 */ /* 0x000fe40007800000 */
[----:B------:R-:W-:-:S05]  /*19b0*/  FMNMX R5, R53, R0, !PT ;  /* 0x0000000035057209 */ /* 0x000fca0007800000 */
[----:B------:R-:W1:Y:S02]  /*19c0*/  SHFL.BFLY PT, R0, R5, 0x1, 0x1f ;  /* 0x0c201f0005007f89 */ /* 0x000e6400000e0000 */
[----:B-1----:R-:W-:Y:S02]  /*19d0*/  FMNMX R6, R5, R0, !PT ;  /* 0x0000000005067209 */ /* 0x002fe40007800000 */
[----:B------:R-:W-:-:S03]  /*19e0*/  FMNMX R0, R30, R3, !PT ;  /* 0x000000031e007209 */ /* 0x000fc60007800000 */
[----:B------:R-:W1:Y:S01]  /*19f0*/  SHFL.BFLY PT, R7, R6, 0x2, 0x1f ;  /* 0x0c401f0006077f89 */ /* 0x000e6200000e0000 */
[----:B------:R-:W-:-:S04]  /*1a00*/  FMNMX R3, R31, R0, !PT ;  /* 0x000000001f037209 */ /* 0x000fc80007800000 */
[----:B------:R-:W-:-:S04]  /*1a10*/  FMNMX R0, R34, R3, !PT ;  /* 0x0000000322007209 */ /* 0x000fc80007800000 */
[----:B------:R-:W-:-:S04]  /*1a20*/  FMNMX R3, R35, R0, !PT ;  /* 0x0000000023037209 */ /* 0x000fc80007800000 */
[----:B------:R-:W-:-:S04]  /*1a30*/  FMNMX R0, R38, R3, !PT ;  /* 0x0000000326007209 */ /* 0x000fc80007800000 */
[----:B------:R-:W-:-:S04]  /*1a40*/  FMNMX R3, R39, R0, !PT ;  /* 0x0000000027037209 */ /* 0x000fc80007800000 */
[----:B------:R-:W-:Y:S02]  /*1a50*/  FMNMX R0, R42, R3, !PT ;  /* 0x000000032a007209 */ /* 0x000fe40007800000 */
[----:B-1----:R-:W-:Y:S02]  /*1a60*/  FMNMX R4, R6, R7, !PT ;  /* 0x0000000706047209 */ /* 0x002fe40007800000 */
[----:B------:R-:W-:Y:S02]  /*1a70*/  FMNMX R3, R43, R0, !PT ;  /* 0x000000002b037209 */ /* 0x000fe40007800000 */
[----:B------:R-:W-:Y:S02]  /*1a80*/  FSETP.NEU.AND P1, PT, R4, -INF , PT ;  /* 0xff8000000400780b */ /* 0x000fe40003f2d000 */
[----:B------:R-:W-:Y:S02]  /*1a90*/  FMNMX R0, R46, R3, !PT ;  /* 0x000000032e007209 */ /* 0x000fe40007800000 */
[----:B------:R-:W-:-:S02]  /*1aa0*/  FSEL R5, R4, RZ, P1 ;  /* 0x000000ff04057208 */ /* 0x000fc40000800000 */
[----:B------:R-:W-:-:S03]  /*1ab0*/  FMNMX R3, R47, R0, !PT ;  /* 0x000000002f037209 */ /* 0x000fc60007800000 */
[----:B------:R-:W-:Y:S01]  /*1ac0*/  FMUL R6, R5, UR6 ;  /* 0x0000000605067c20 */ /* 0x000fe20008400000 */
[----:B------:R-:W-:-:S03]  /*1ad0*/  FMNMX R0, R50, R3, !PT ;  /* 0x0000000332007209 */ /* 0x000fc60007800000 */
[--C-:B------:R-:W-:Y:S01]  /*1ae0*/  FFMA R25, R25, UR6, -R6.reuse ;  /* 0x0000000619197c23 */ /* 0x100fe20008000806 */
[--C-:B------:R-:W-:Y:S01]  /*1af0*/  FFMA R24, R24, UR6, -R6.reuse ;  /* 0x0000000618187c23 */ /* 0x100fe20008000806 */
[----:B------:R-:W-:Y:S01]  /*1b00*/  FMNMX R3, R51, R0, !PT ;  /* 0x0000000033037209 */ /* 0x000fe20007800000 */
[--C-:B------:R-:W-:Y:S01]  /*1b10*/  FFMA R36, R36, UR6, -R6.reuse ;  /* 0x0000000624247c23 */ /* 0x100fe20008000806 */
[--C-:B------:R-:W-:Y:S01]  /*1b20*/  FFMA R29, R29, UR6, -R6.reuse ;  /* 0x000000061d1d7c23 */ /* 0x100fe20008000806 */
[----:B------:R-:W-:Y:S01]  /*1b30*/  FSETP.GEU.AND P6, PT, R25, -126, PT ;  /* 0xc2fc00001900780b */ /* 0x000fe20003fce000 */
[--C-:B------:R-:W-:Y:S01]  /*1b40*/  FFMA R37, R37, UR6, -R6.reuse ;  /* 0x0000000625257c23 */ /* 0x100fe20008000806 */
[----:B------:R-:W-:Y:S01]  /*1b50*/  FSETP.GEU.AND P5, PT, R24, -126, PT ;  /* 0xc2fc00001800780b */ /* 0x000fe20003fae000 */
[--C-:B------:R-:W-:Y:S01]  /*1b60*/  FFMA R28, R28, UR6, -R6.reuse ;  /* 0x000000061c1c7c23 */ /* 0x100fe20008000806 */
[----:B------:R-:W-:Y:S01]  /*1b70*/  FMNMX R0, R54, R3, !PT ;  /* 0x0000000336007209 */ /* 0x000fe20007800000 */
[--C-:B------:R-:W-:Y:S01]  /*1b80*/  FFMA R32, R32, UR6, -R6.reuse ;  /* 0x0000000620207c23 */ /* 0x100fe20008000806 */
[--C-:B------:R-:W-:Y:S01]  /*1b90*/  FFMA R33, R33, UR6, -R6.reuse ;  /* 0x0000000621217c23 */ /* 0x100fe20008000806 */
[----:B------:R-:W-:Y:S01]  /*1ba0*/  FSETP.GEU.AND P2, PT, R29, -126, PT ;  /* 0xc2fc00001d00780b */ /* 0x000fe20003f4e000 */
[--C-:B------:R-:W-:Y:S01]  /*1bb0*/  FFMA R40, R40, UR6, -R6.reuse ;  /* 0x0000000628287c23 */ /* 0x100fe20008000806 */
[----:B------:R-:W-:Y:S01]  /*1bc0*/  FMNMX R0, R55, R0, !PT ;  /* 0x0000000037007209 */ /* 0x000fe20007800000 */
[--C-:B------:R-:W-:Y:S01]  /*1bd0*/  FFMA R41, R41, UR6, -R6.reuse ;  /* 0x0000000629297c23 */ /* 0x100fe20008000806 */
[----:B------:R-:W-:Y:S01]  /*1be0*/  FSETP.GEU.AND P3, PT, R28, -126, PT ;  /* 0xc2fc00001c00780b */ /* 0x000fe20003f6e000 */
[--C-:B------:R-:W-:Y:S01]  /*1bf0*/  FFMA R44, R44, UR6, -R6.reuse ;  /* 0x000000062c2c7c23 */ /* 0x100fe20008000806 */
[----:B------:R-:W-:Y:S01]  /*1c00*/  @!P6 FMUL R25, R25, 0.5 ;  /* 0x3f0000001919e820 */ /* 0x000fe20000400000 */
[----:B------:R-:W1:Y:S01]  /*1c10*/  SHFL.BFLY PT, R3, R0, 0x1, 0x1f ;  /* 0x0c201f0000037f89 */ /* 0x000e6200000e0000 */
[----:B------:R-:W-:Y:S01]  /*1c20*/  @!P5 FMUL R24, R24, 0.5 ;  /* 0x3f0000001818d820 */ /* 0x000fe20000400000 */
[----:B------:R-:W-:Y:S01]  /*1c30*/  FSETP.GEU.AND P1, PT, R32, -126, PT ;  /* 0xc2fc00002000780b */ /* 0x000fe20003f2e000 */
[--C-:B------:R-:W-:Y:S01]  /*1c40*/  FFMA R48, R48, UR6, -R6.reuse ;  /* 0x0000000630307c23 */ /* 0x100fe20008000806 */
[----:B------:R-:W-:Y:S01]  /*1c50*/  FSETP.GEU.AND P4, PT, R33, -126, PT ;  /* 0xc2fc00002100780b */ /* 0x000fe20003f8e000 */
[----:B------:R-:W2:Y:S01]  /*1c60*/  MUFU.EX2 R88, R24 ;  /* 0x0000001800587308 */ /* 0x000ea20000000800 */
[----:B------:R-:W-:Y:S01]  /*1c70*/  @!P2 FMUL R29, R29, 0.5 ;  /* 0x3f0000001d1da820 */ /* 0x000fe20000400000 */
[--C-:B------:R-:W-:Y:S01]  /*1c80*/  FFMA R45, R45, UR6, -R6.reuse ;  /* 0x000000062d2d7c23 */ /* 0x100fe20008000806 */
[--C-:B------:R-:W-:Y:S01]  /*1c90*/  FFMA R49, R49, UR6, -R6.reuse ;  /* 0x0000000631317c23 */ /* 0x100fe20008000806 */
[--C-:B------:R-:W-:Y:S01]  /*1ca0*/  FFMA R52, R52, UR6, -R6.reuse ;  /* 0x0000000634347c23 */ /* 0x100fe20008000806 */
[----:B------:R-:W-:Y:S01]  /*1cb0*/  @!P3 FMUL R28, R28, 0.5 ;  /* 0x3f0000001c1cb820 */ /* 0x000fe20000400000 */
[----:B------:R-:W-:-:S02]  /*1cc0*/  FFMA R6, R53, UR6, -R6 ;  /* 0x0000000635067c23 */ /* 0x000fc40008000806 */
[----:B------:R-:W3:Y:S02]  /*1cd0*/  MUFU.EX2 R25, R25 ;  /* 0x0000001900197308 */ /* 0x000ee40000000800 */
[----:B------:R-:W-:Y:S02]  /*1ce0*/  @!P1 FMUL R32, R32, 0.5 ;  /* 0x3f00000020209820 */ /* 0x000fe40000400000 */
[----:B------:R-:W-:-:S04]  /*1cf0*/  @!P4 FMUL R33, R33, 0.5 ;  /* 0x3f0000002121c820 */ /* 0x000fc80000400000 */
[----:B------:R-:W4:Y:S01]  /*1d00*/  MUFU.EX2 R90, R28 ;  /* 0x0000001c005a7308 */ /* 0x000f220000000800 */
[----:B--2---:R-:W-:Y:S01]  /*1d10*/  @!P5 FMUL R88, R88, R88 ;  /* 0x000000585858d220 */ /* 0x004fe20000400000 */
[----:B------:R-:W-:Y:S02]  /*1d20*/  FSETP.GEU.AND P5, PT, R36, -126, PT ;  /* 0xc2fc00002400780b */ /* 0x000fe40003fae000 */
[----:B-1----:R-:W-:-:S04]  /*1d30*/  FMNMX R3, R0, R3, !PT ;  /* 0x0000000300037209 */ /* 0x002fc80007800000 */
[----:B------:R-:W1:Y:S01]  /*1d40*/  MUFU.EX2 R29, R29 ;  /* 0x0000001d001d7308 */ /* 0x000e620000000800 */
[----:B---3--:R-:W-:Y:S01]  /*1d50*/  @!P6 FMUL R25, R25, R25 ;  /* 0x000000191919e220 */ /* 0x008fe20000400000 */
[----:B------:R-:W-:Y:S01]  /*1d60*/  FSETP.GEU.AND P6, PT, R37, -126, PT ;  /* 0xc2fc00002500780b */ /* 0x000fe20003fce000 */
[----:B------:R-:W2:Y:S04]  /*1d70*/  SHFL.BFLY PT, R0, R3, 0x2, 0x1f ;  /* 0x0c401f0003007f89 */ /* 0x000ea800000e0000 */
[----:B------:R-:W-:Y:S01]  /*1d80*/  @!P5 FMUL R36, R36, 0.5 ;  /* 0x3f0000002424d820 */ /* 0x000fe20000400000 */
[----:B------:R-:W3:Y:S01]  /*1d90*/  MUFU.EX2 R92, R32 ;  /* 0x00000020005c7308 */ /* 0x000ee20000000800 */
[----:B----4-:R-:W-:Y:S01]  /*1da0*/  @!P3 FMUL R90, R90, R90 ;  /* 0x0000005a5a5ab220 */ /* 0x010fe20000400000 */
[----:B------:R-:W-:-:S05]  /*1db0*/  FSETP.GEU.AND P3, PT, R40, -126, PT ;  /* 0xc2fc00002800780b */ /* 0x000fca0003f6e000 */
[----:B------:R-:W-:Y:S01]  /*1dc0*/  @!P6 FMUL R37, R37, 0.5 ;  /* 0x3f0000002525e820 */ /* 0x000fe20000400000 */
[----:B------:R-:W4:Y:S01]  /*1dd0*/  MUFU.EX2 R94, R36 ;  /* 0x00000024005e7308 */ /* 0x000f220000000800 */
[----:B-1----:R-:W-:Y:S01]  /*1de0*/  @!P2 FMUL R29, R29, R29 ;  /* 0x0000001d1d1da220 */ /* 0x002fe20000400000 */
[----:B------:R-:W-:-:S05]  /*1df0*/  FSETP.GEU.AND P2, PT, R41, -126, PT ;  /* 0xc2fc00002900780b */ /* 0x000fca0003f4e000 */
[----:B------:R-:W-:Y:S01]  /*1e00*/  @!P3 FMUL R40, R40, 0.5 ;  /* 0x3f0000002828b820 */ /* 0x000fe20000400000 */
[----:B------:R-:W1:Y:S01]  /*1e10*/  MUFU.EX2 R37, R37 ;  /* 0x0000002500257308 */ /* 0x000e620000000800 */
[----:B---3--:R-:W-:Y:S01]  /*1e20*/  @!P1 FMUL R92, R92, R92 ;  /* 0x0000005c5c5c9220 */ /* 0x008fe20000400000 */
[----:B------:R-:W-:Y:S02]  /*1e30*/  FSETP.GEU.AND P1, PT, R44, -126, PT ;  /* 0xc2fc00002c00780b */ /* 0x000fe40003f2e000 */
[----:B--2---:R-:W-:-:S03]  /*1e40*/  FMNMX R5, R3, R0, !PT ;  /* 0x0000000003057209 */ /* 0x004fc60007800000 */
[----:B------:R-:W-:Y:S01]  /*1e50*/  @!P2 FMUL R41, R41, 0.5 ;  /* 0x3f0000002929a820 */ /* 0x000fe20000400000 */
[----:B------:R-:W2:Y:S01]  /*1e60*/  MUFU.EX2 R33, R33 ;  /* 0x0000002100217308 */ /* 0x000ea20000000800 */
[----:B----4-:R-:W-:Y:S01]  /*1e70*/  @!P5 FMUL R94, R94, R94 ;  /* 0x0000005e5e5ed220 */ /* 0x010fe20000400000 */
[----:B------:R-:W-:-:S04]  /*1e80*/  FSETP.NEU.AND P5, PT, R5, -INF , PT ;  /* 0xff8000000500780b */ /* 0x000fc80003fad000 */
[----:B------:R-:W-:Y:S01]  /*1e90*/  FSEL R0, R5, RZ, P5 ;  /* 0x000000ff05007208 */ /* 0x000fe20002800000 */
[----:B------:R-:W-:Y:S01]  /*1ea0*/  @!P1 FMUL R44, R44, 0.5 ;  /* 0x3f0000002c2c9820 */ /* 0x000fe20000400000 */
[----:B------:R-:W-:Y:S01]  /*1eb0*/  FSETP.GEU.AND P5, PT, R49, -126, PT ;  /* 0xc2fc00003100780b */ /* 0x000fe20003fae000 */
[----:B-1----:R-:W-:Y:S01]  /*1ec0*/  @!P6 FMUL R37, R37, R37 ;  /* 0x000000252525e220 */ /* 0x002fe20000400000 */
[----:B------:R-:W-:Y:S01]  /*1ed0*/  FSETP.GEU.AND P6, PT, R48, -126, PT ;  /* 0xc2fc00003000780b */ /* 0x000fe20003fce000 */
[----:B------:R-:W1:Y:S01]  /*1ee0*/  MUFU.EX2 R7, R40 ;  /* 0x0000002800077308 */ /* 0x000e620000000800 */
[----:B------:R-:W-:-:S04]  /*1ef0*/  FMUL R0, R0, UR6 ;  /* 0x0000000600007c20 */ /* 0x000fc80008400000 */
[--C-:B------:R-:W-:Y:S01]  /*1f00*/  FFMA R26, R26, UR6, -R0.reuse ;  /* 0x000000061a1a7c23 */ /* 0x100fe20008000800 */
[----:B--2---:R-:W-:Y:S01]  /*1f10*/  @!P4 FMUL R33, R33, R33 ;  /* 0x000000212121c220 */ /* 0x004fe20000400000 */
[----:B------:R-:W-:Y:S01]  /*1f20*/  FSETP.GEU.AND P4, PT, R45, -126, PT ;  /* 0xc2fc00002d00780b */ /* 0x000fe20003f8e000 */
[----:B------:R-:W2:Y:S01]  /*1f30*/  MUFU.EX2 R96, R41 ;  /* 0x0000002900607308 */ /* 0x000ea20000000800 */
[--C-:B------:R-:W-:Y:S01]  /*1f40*/  FFMA R30, R30, UR6, -R0.reuse ;  /* 0x000000061e1e7c23 */ /* 0x100fe20008000800 */
[----:B------:R-:W-:Y:S01]  /*1f50*/  @!P5 FMUL R49, R49, 0.5 ;  /* 0x3f0000003131d820 */ /* 0x000fe20000400000 */
[--C-:B------:R-:W-:Y:S01]  /*1f60*/  FFMA R27, R27, UR6, -R0.reuse ;  /* 0x000000061b1b7c23 */ /* 0x100fe20008000800 */
[----:B------:R-:W-:Y:S01]  /*1f70*/  @!P6 FMUL R48, R48, 0.5 ;  /* 0x3f0000003030e820 */ /* 0x000fe20000400000 */
[--C-:B------:R-:W-:Y:S01]  /*1f80*/  FFMA R31, R31, UR6, -R0.reuse ;  /* 0x000000061f1f7c23 */ /* 0x100fe20008000800 */
[--C-:B------:R-:W-:Y:S01]  /*1f90*/  FFMA R34, R34, UR6, -R0.reuse ;  /* 0x0000000622227c23 */ /* 0x100fe20008000800 */
[--C-:B------:R-:W-:Y:S01]  /*1fa0*/  FFMA R38, R38, UR6, -R0.reuse ;  /* 0x0000000626267c23 */ /* 0x100fe20008000800 */
[----:B------:R-:W3:Y:S01]  /*1fb0*/  MUFU.EX2 R9, R44 ;  /* 0x0000002c00097308 */ /* 0x000ee20000000800 */
[----:B-1----:R-:W-:Y:S01]  /*1fc0*/  @!P3 FMUL R7, R7, R7 ;  /* 0x000000070707b220 */ /* 0x002fe20000400000 */
[----:B------:R-:W-:Y:S01]  /*1fd0*/  FSETP.GEU.AND P3, PT, R52, -126, PT ;  /* 0xc2fc00003400780b */ /* 0x000fe20003f6e000 */
[--C-:B------:R-:W-:Y:S01]  /*1fe0*/  FFMA R42, R42, UR6, -R0.reuse ;  /* 0x000000062a2a7c23 */ /* 0x100fe20008000800 */
[----:B------:R-:W-:Y:S01]  /*1ff0*/  @!P4 FMUL R45, R45, 0.5 ;  /* 0x3f0000002d2dc820 */ /* 0x000fe20000400000 */
[--C-:B------:R-:W-:Y:S01]  /*2000*/  FFMA R35, R35, UR6, -R0.reuse ;  /* 0x0000000623237c23 */ /* 0x100fe20008000800 */
[--C-:B------:R-:W-:Y:S01]  /*2010*/  FFMA R39, R39, UR6, -R0.reuse ;  /* 0x0000000627277c23 */ /* 0x100fe20008000800 */
[--C-:B------:R-:W-:Y:S01]  /*2020*/  FFMA R43, R43, UR6, -R0.reuse ;  /* 0x000000062b2b7c23 */ /* 0x100fe20008000800 */
[----:B------:R-:W1:Y:S01]  /*2030*/  MUFU.EX2 R11, R48 ;  /* 0x00000030000b7308 */ /* 0x000e620000000800 */
[----:B--2---:R-:W-:Y:S01]  /*2040*/  @!P2 FMUL R96, R96, R96 ;  /* 0x000000606060a220 */ /* 0x004fe20000400000 */
[----:B------:R-:W-:Y:S01]  /*2050*/  FSETP.GEU.AND P2, PT, R6, -126, PT ;  /* 0xc2fc00000600780b */ /* 0x000fe20003f4e000 */
[--C-:B------:R-:W-:Y:S01]  /*2060*/  FFMA R46, R46, UR6, -R0.reuse ;  /* 0x000000062e2e7c23 */ /* 0x100fe20008000800 */
[--C-:B------:R-:W-:Y:S01]  /*2070*/  FFMA R50, R50, UR6, -R0.reuse ;  /* 0x0000000632327c23 */ /* 0x100fe20008000800 */
[--C-:B------:R-:W-:Y:S01]  /*2080*/  FFMA R47, R47, UR6, -R0.reuse ;  /* 0x000000062f2f7c23 */ /* 0x100fe20008000800 */
[--C-:B------:R-:W-:Y:S01]  /*2090*/  FFMA R51, R51, UR6, -R0.reuse ;  /* 0x0000000633337c23 */ /* 0x100fe20008000800 */
[----:B------:R-:W-:Y:S01]  /*20a0*/  @!P3 FMUL R52, R52, 0.5 ;  /* 0x3f0000003434b820 */ /* 0x000fe20000400000 */
[----:B------:R-:W2:Y:S01]  /*20b0*/  MUFU.EX2 R98, R45 ;  /* 0x0000002d00627308 */ /* 0x000ea20000000800 */
[----:B---3--:R-:W-:Y:S01]  /*20c0*/  @!P1 FMUL R9, R9, R9 ;  /* 0x0000000909099220 */ /* 0x008fe20000400000 */
[----:B------:R-:W-:Y:S01]  /*20d0*/  FSETP.GEU.AND P1, PT, R26, -126, PT ;  /* 0xc2fc00001a00780b */ /* 0x000fe20003f2e000 */
[--C-:B------:R-:W-:Y:S01]  /*20e0*/  FFMA R54, R54, UR6, -R0.reuse ;  /* 0x0000000636367c23 */ /* 0x100fe20008000800 */
[----:B------:R-:W-:Y:S01]  /*20f0*/  FFMA R0, R55, UR6, -R0 ;  /* 0x0000000637007c23 */ /* 0x000fe20008000800 */
[----:B------:R-:W-:Y:S01]  /*2100*/  FADD R3, R88, R7 ;  /* 0x0000000758037221 */ /* 0x000fe20000000000 */
[----:B------:R-:W-:Y:S01]  /*2110*/  FADD R20, R90, R9 ;  /* 0x000000095a147221 */ /* 0x000fe20000000000 */
[----:B------:R-:W-:Y:S01]  /*2120*/  @!P2 FMUL R6, R6, 0.5 ;  /* 0x3f0000000606a820 */ /* 0x000fe20000400000 */
[----:B------:R-:W3:Y:S01]  /*2130*/  MUFU.EX2 R100, R49 ;  /* 0x0000003100647308 */ /* 0x000ee20000000800 */
[----:B-1----:R-:W-:Y:S01]  /*2140*/  @!P6 FMUL R11, R11, R11 ;  /* 0x0000000b0b0be220 */ /* 0x002fe20000400000 */
[----:B------:R-:W-:Y:S01]  /*2150*/  FSETP.GEU.AND P6, PT, R30, -126, PT ;  /* 0xc2fc00001e00780b */ /* 0x000fe20003fce000 */
[C---:B------:R-:W-:Y:S01]  /*2160*/  FADD R15, R25.reuse, R96 ;  /* 0x00000060190f7221 */ /* 0x040fe20000000000 */
[----:B------:R-:W-:Y:S01]  /*2170*/  USEL UR6, URZ, 0x1, UP0 ;  /* 0x000000013f067887 */ /* 0x000fe20008000000 */
[----:B------:R-:W-:Y:S01]  /*2180*/  FADD R24, R92, R11 ;  /* 0x0000000b5c187221 */ /* 0x000fe20000000000 */
[----:B------:R-:W-:Y:S01]  /*2190*/  F2FP.BF16.F32.PACK_AB R88, R25, R88 ;  /* 0x000000581958723e */ /* 0x000fe200000010ff */
[----:B------:R-:W-:Y:S01]  /*21a0*/  @!P1 FMUL R26, R26, 0.5 ;  /* 0x3f0000001a1a9820 */ /* 0x000fe20000400000 */
[----:B------:R-:W1:Y:S01]  /*21b0*/  MUFU.EX2 R13, R52 ;  /* 0x00000034000d7308 */ /* 0x000e620000000800 */
[----:B--2---:R-:W-:Y:S01]  /*21c0*/  @!P4 FMUL R98, R98, R98 ;  /* 0x000000626262c220 */ /* 0x004fe20000400000 */
[----:B------:R-:W-:Y:S01]  /*21d0*/  FSETP.GEU.AND P4, PT, R27, -126, PT ;  /* 0xc2fc00001b00780b */ /* 0x000fe20003f8e000 */
[----:B------:R-:W-:Y:S01]  /*21e0*/  FADD R3, R3, R24 ;  /* 0x0000001803037221 */ /* 0x000fe20000000000 */
[----:B------:R-:W-:Y:S01]  /*21f0*/  LOP3.LUT R23, R23, UR6, RZ, 0x3c, !PT ;  /* 0x0000000617177c12 */ /* 0x000fe2000f8e3cff */
[C---:B------:R-:W-:Y:S01]  /*2200*/  FADD R21, R29.reuse, R98 ;  /* 0x000000621d157221 */ /* 0x040fe20000000000 */
[----:B------:R-:W-:Y:S01]  /*2210*/  F2FP.BF16.F32.PACK_AB R90, R29, R90 ;  /* 0x0000005a1d5a723e */ /* 0x000fe200000010ff */
[----:B------:R-:W-:Y:S01]  /*2220*/  @!P6 FMUL R30, R30, 0.5 ;  /* 0x3f0000001e1ee820 */ /* 0x000fe20000400000 */
[----:B------:R2:W4:Y:S01]  /*2230*/  MUFU.EX2 R89, R26 ;  /* 0x0000001a00597308 */ /* 0x0005220000000800 */
[----:B---3--:R-:W-:Y:S01]  /*2240*/  @!P5 FMUL R100, R100, R100 ;  /* 0x000000646464d220 */ /* 0x008fe20000400000 */
[----:B------:R-:W-:-:S02]  /*2250*/  FSETP.GEU.AND P5, PT, R31, -126, PT ;  /* 0xc2fc00001f00780b */ /* 0x000fc40003fae000 */
[----:B------:R-:W-:Y:S02]  /*2260*/  F2FP.BF16.F32.PACK_AB R92, R33, R92 ;  /* 0x0000005c215c723e */ /* 0x000fe400000010ff */
[----:B------:R-:W-:Y:S01]  /*2270*/  F2FP.BF16.F32.PACK_AB R96, R96, R7 ;  /* 0x000000076060723e */ /* 0x000fe200000010ff */
[----:B------:R-:W-:Y:S01]  /*2280*/  @!P4 FMUL R27, R27, 0.5 ;  /* 0x3f0000001b1bc820 */ /* 0x000fe20000400000 */
[----:B------:R-:W3:Y:S01]  /*2290*/  MUFU.EX2 R91, R30 ;  /* 0x0000001e005b7308 */ /* 0x000ee20000000800 */
[----:B-1----:R-:W-:Y:S01]  /*22a0*/  @!P3 FMUL R13, R13, R13 ;  /* 0x0000000d0d0db220 */ /* 0x002fe20000400000 */
[----:B------:R-:W-:Y:S01]  /*22b0*/  FSETP.GEU.AND P3, PT, R34, -126, PT ;  /* 0xc2fc00002200780b */ /* 0x000fe20003f6e000 */
[----:B--2---:R-:W-:Y:S01]  /*22c0*/  FADD R26, R33, R100 ;  /* 0x00000064211a7221 */ /* 0x004fe20000000000 */
[----:B------:R-:W-:Y:S02]  /*22d0*/  F2FP.BF16.F32.PACK_AB R98, R98, R9 ;  /* 0x000000096262723e */ /* 0x000fe400000010ff */
[----:B------:R-:W-:Y:S01]  /*22e0*/  F2FP.BF16.F32.PACK_AB R100, R100, R11 ;  /* 0x0000000b6464723e */ /* 0x000fe200000010ff */
[----:B------:R-:W-:Y:S01]  /*22f0*/  @!P5 FMUL R31, R31, 0.5 ;  /* 0x3f0000001f1fd820 */ /* 0x000fe20000400000 */
[----:B------:R-:W1:Y:S01]  /*2300*/  MUFU.EX2 R102, R6 ;  /* 0x0000000600667308 */ /* 0x000e620000000800 */
[----:B----4-:R-:W-:Y:S01]  /*2310*/  @!P1 FMUL R89, R89, R89 ;  /* 0x0000005959599220 */ /* 0x010fe20000400000 */
[----:B------:R-:W-:Y:S01]  /*2320*/  FSETP.GEU.AND P1, PT, R38, -126, PT ;  /* 0xc2fc00002600780b */ /* 0x000fe20003f2e000 */
[----:B------:R-:W-:-:S04]  /*2330*/  FADD R15, R15, R26 ;  /* 0x0000001a0f0f7221 */ /* 0x000fc80000000000 */
[----:B------:R-:W-:Y:S01]  /*2340*/  @!P3 FMUL R34, R34, 0.5 ;  /* 0x3f0000002222b820 */ /* 0x000fe20000400000 */
[----:B------:R2:W4:Y:S01]  /*2350*/  MUFU.EX2 R8, R27 ;  /* 0x0000001b00087308 */ /* 0x0005220000000800 */
[----:B---3--:R-:W-:Y:S01]  /*2360*/  @!P6 FMUL R91, R91, R91 ;  /* 0x0000005b5b5be220 */ /* 0x008fe20000400000 */
[----:B------:R-:W-:-:S05]  /*2370*/  FSETP.GEU.AND P6, PT, R42, -126, PT ;  /* 0xc2fc00002a00780b */ /* 0x000fca0003fce000 */
[----:B------:R-:W-:Y:S01]  /*2380*/  @!P1 FMUL R38, R38, 0.5 ;  /* 0x3f00000026269820 */ /* 0x000fe20000400000 */
[----:B------:R-:W3:Y:S01]  /*2390*/  MUFU.EX2 R6, R31 ;  /* 0x0000001f00067308 */ /* 0x000ee20000000800 */
[----:B-1----:R-:W-:Y:S01]  /*23a0*/  @!P2 FMUL R102, R102, R102 ;  /* 0x000000666666a220 */ /* 0x002fe20000400000 */
[----:B------:R-:W-:Y:S01]  /*23b0*/  FSETP.GEU.AND P2, PT, R35, -126, PT ;  /* 0xc2fc00002300780b */ /* 0x000fe20003f4e000 */
[----:B--2---:R-:W-:Y:S01]  /*23c0*/  FADD R27, R94, R13 ;  /* 0x0000000d5e1b7221 */ /* 0x004fe20000000000 */
[C---:B------:R-:W-:Y:S01]  /*23d0*/  F2FP.BF16.F32.PACK_AB R94, R37.reuse, R94 ;  /* 0x0000005e255e723e */ /* 0x040fe200000010ff */
[----:B------:R-:W-:Y:S01]  /*23e0*/  FADD R28, R37, R102 ;  /* 0x00000066251c7221 */ /* 0x000fe20000000000 */
[----:B------:R-:W-:Y:S01]  /*23f0*/  F2FP.BF16.F32.PACK_AB R102, R102, R13 ;  /* 0x0000000d6666723e */ /* 0x000fe200000010ff */
[----:B------:R-:W-:Y:S01]  /*2400*/  @!P6 FMUL R42, R42, 0.5 ;  /* 0x3f0000002a2ae820 */ /* 0x000fe20000400000 */
[----:B------:R-:W1:Y:S01]  /*2410*/  MUFU.EX2 R93, R34 ;  /* 0x00000022005d7308 */ /* 0x000e620000000800 */
[----:B----4-:R-:W-:Y:S01]  /*2420*/  @!P4 FMUL R8, R8, R8 ;  /* 0x000000080808c220 */ /* 0x010fe20000400000 */
[----:B------:R-:W-:Y:S01]  /*2430*/  FSETP.GEU.AND P4, PT, R39, -126, PT ;  /* 0xc2fc00002700780b */ /* 0x000fe20003f8e000 */
[----:B------:R-:W-:Y:S01]  /*2440*/  FADD R20, R20, R27 ;  /* 0x0000001b14147221 */ /* 0x000fe20000000000 */
[----:B------:R-:W-:-:S03]  /*2450*/  FADD R28, R21, R28 ;  /* 0x0000001c151c7221 */ /* 0x000fc60000000000 */
[----:B------:R-:W-:Y:S01]  /*2460*/  @!P2 FMUL R35, R35, 0.5 ;  /* 0x3f0000002323a820 */ /* 0x000fe20000400000 */
[----:B------:R-:W2:Y:S01]  /*2470*/  MUFU.EX2 R95, R38 ;  /* 0x00000026005f7308 */ /* 0x000ea20000000800 */
[----:B---3--:R-:W-:Y:S01]  /*2480*/  @!P5 FMUL R6, R6, R6 ;  /* 0x000000060606d220 */ /* 0x008fe20000400000 */
[----:B------:R-:W-:Y:S01]  /*2490*/  FSETP.GEU.AND P5, PT, R43, -126, PT ;  /* 0xc2fc00002b00780b */ /* 0x000fe20003fae000 */
[----:B------:R-:W-:Y:S01]  /*24a0*/  FADD R28, R15, R28 ;  /* 0x0000001c0f1c7221 */ /* 0x000fe20000000000 */
[----:B------:R-:W-:Y:S02]  /*24b0*/  IMAD.U32 R15, RZ, RZ, UR54 ;  /* 0x00000036ff0f7e24 */ /* 0x000fe4000f8e00ff */
[----:B------:R-:W-:Y:S01]  /*24c0*/  FADD R3, R3, R20 ;  /* 0x0000001403037221 */ /* 0x000fe20000000000 */
[----:B------:R-:W-:Y:S01]  /*24d0*/  @!P4 FMUL R39, R39, 0.5 ;  /* 0x3f0000002727c820 */ /* 0x000fe20000400000 */
[----:B------:R-:W3:Y:S01]  /*24e0*/  MUFU.EX2 R10, R35 ;  /* 0x00000023000a7308 */ /* 0x000ee20000000800 */
[----:B-1----:R-:W-:Y:S01]  /*24f0*/  @!P3 FMUL R93, R93, R93 ;  /* 0x0000005d5d5db220 */ /* 0x002fe20000400000 */
[----:B------:R-:W-:Y:S01]  /*2500*/  FSETP.GEU.AND P3, PT, R46, -126, PT ;  /* 0xc2fc00002e00780b */ /* 0x000fe20003f6e000 */
[----:B------:R1:W-:Y:S01]  /*2510*/  SYNCS.ARRIVE.TRANS64.A1T0 RZ, [R15+UR55], RZ ;  /* 0x000000ff0fff79a7 */ /* 0x0003e20008100037 */
[----:B------:R-:W-:-:S03]  /*2520*/  USEL UR55, UR38, URZ, UP0 ;  /* 0x0000003f26377287 */ /* 0x000fc60008000000 */
[----:B------:R-:W-:Y:S01]  /*2530*/  @!P5 FMUL R43, R43, 0.5 ;  /* 0x3f0000002b2bd820 */ /* 0x000fe20000400000 */
[----:B------:R-:W4:Y:S01]  /*2540*/  MUFU.EX2 R12, R39 ;  /* 0x00000027000c7308 */ /* 0x000f220000000800 */
[----:B--2---:R-:W-:Y:S01]  /*2550*/  @!P1 FMUL R95, R95, R95 ;  /* 0x0000005f5f5f9220 */ /* 0x004fe20000400000 */
[----:B------:R-:W-:-:S05]  /*2560*/  FSETP.GEU.AND P1, PT, R50, -126, PT ;  /* 0xc2fc00003200780b */ /* 0x000fca0003f2e000 */
[----:B------:R-:W-:Y:S01]  /*2570*/  @!P3 FMUL R46, R46, 0.5 ;  /* 0x3f0000002e2eb820 */ /* 0x000fe20000400000 */
[----:B------:R-:W2:Y:S01]  /*2580*/  MUFU.EX2 R42, R42 ;  /* 0x0000002a002a7308 */ /* 0x000ea20000000800 */
[----:B---3--:R-:W-:Y:S01]  /*2590*/  @!P2 FMUL R10, R10, R10 ;  /* 0x0000000a0a0aa220 */ /* 0x008fe20000400000 */
[----:B------:R-:W-:-:S05]  /*25a0*/  FSETP.GEU.AND P2, PT, R47, -126, PT ;  /* 0xc2fc00002f00780b */ /* 0x000fca0003f4e000 */
[----:B------:R-:W-:Y:S01]  /*25b0*/  @!P1 FMUL R50, R50, 0.5 ;  /* 0x3f00000032329820 */ /* 0x000fe20000400000 */
[----:B------:R-:W3:Y:S01]  /*25c0*/  MUFU.EX2 R97, R43 ;  /* 0x0000002b00617308 */ /* 0x000ee20000000800 */
[----:B----4-:R-:W-:Y:S01]  /*25d0*/  @!P4 FMUL R12, R12, R12 ;  /* 0x0000000c0c0cc220 */ /* 0x010fe20000400000 */
[----:B------:R-:W-:-:S05]  /*25e0*/  FSETP.GEU.AND P4, PT, R51, -126, PT ;  /* 0xc2fc00003300780b */ /* 0x000fca0003f8e000 */
[----:B------:R-:W-:Y:S01]  /*25f0*/  @!P2 FMUL R47, R47, 0.5 ;  /* 0x3f0000002f2fa820 */ /* 0x000fe20000400000 */
[----:B------:R-:W4:Y:S01]  /*2600*/  MUFU.EX2 R46, R46 ;  /* 0x0000002e002e7308 */ /* 0x000f220000000800 */
[----:B--2---:R-:W-:Y:S01]  /*2610*/  @!P6 FMUL R42, R42, R42 ;  /* 0x0000002a2a2ae220 */ /* 0x004fe20000400000 */
[----:B------:R-:W-:-:S05]  /*2620*/  FSETP.GEU.AND P6, PT, R54, -126, PT ;  /* 0xc2fc00003600780b */ /* 0x000fca0003fce000 */
[----:B------:R-:W-:Y:S01]  /*2630*/  @!P4 FMUL R51, R51, 0.5 ;  /* 0x3f0000003333c820 */ /* 0x000fe20000400000 */
[----:B------:R-:W2:Y:S01]  /*2640*/  MUFU.EX2 R99, R47 ;  /* 0x0000002f00637308 */ /* 0x000ea20000000800 */
[----:B---3--:R-:W-:Y:S01]  /*2650*/  @!P5 FMUL R97, R97, R97 ;  /* 0x000000616161d220 */ /* 0x008fe20000400000 */
[----:B------:R-:W-:-:S03]  /*2660*/  FSETP.GEU.AND P5, PT, R0, -126, PT ;  /* 0xc2fc00000000780b */ /* 0x000fc60003fae000 */
[----:B------:R-:W-:Y:S01]  /*2670*/  FADD R21, R8, R97 ;  /* 0x0000006108157221 */ /* 0x000fe20000000000 */
[----:B------:R-:W-:Y:S01]  /*2680*/  F2FP.BF16.F32.PACK_AB R97, R97, R42 ;  /* 0x0000002a6161723e */ /* 0x000fe200000010ff */
[----:B------:R-:W-:Y:S01]  /*2690*/  @!P6 FMUL R54, R54, 0.5 ;  /* 0x3f0000003636e820 */ /* 0x000fe20000400000 */
[----:B------:R-:W3:Y:S01]  /*26a0*/  MUFU.EX2 R50, R50 ;  /* 0x0000003200327308 */ /* 0x000ee20000000800 */
[----:B----4-:R-:W-:-:S04]  /*26b0*/  @!P3 FMUL R46, R46, R46 ;  /* 0x0000002e2e2eb220 */ /* 0x010fc80000400000 */
[----:B------:R-:W-:Y:S01]  /*26c0*/  FADD R24, R91, R46 ;  /* 0x0000002e5b187221 */ /* 0x000fe20000000000 */
[----:B------:R-:W-:Y:S01]  /*26d0*/  F2FP.BF16.F32.PACK_AB R91, R6, R91 ;  /* 0x0000005b065b723e */ /* 0x000fe200000010ff */
[----:B------:R-:W-:Y:S01]  /*26e0*/  @!P5 FMUL R0, R0, 0.5 ;  /* 0x3f0000000000d820 */ /* 0x000fe20000400000 */
[----:B------:R-:W4:Y:S01]  /*26f0*/  MUFU.EX2 R101, R51 ;  /* 0x0000003300657308 */ /* 0x000f220000000800 */
[----:B--2---:R-:W-:-:S04]  /*2700*/  @!P2 FMUL R99, R99, R99 ;  /* 0x000000636363a220 */ /* 0x004fc80000400000 */
[----:B------:R-:W-:Y:S01]  /*2710*/  FADD R26, R6, R99 ;  /* 0x00000063061a7221 */ /* 0x000fe20000000000 */
[----:B------:R-:W-:Y:S02]  /*2720*/  F2FP.BF16.F32.PACK_AB R99, R99, R46 ;  /* 0x0000002e6363723e */ /* 0x000fe400000010ff */
[----:B------:R-:W2:Y:S01]  /*2730*/  MUFU.EX2 R14, R54 ;  /* 0x00000036000e7308 */ /* 0x000ea20000000800 */
[----:B---3--:R-:W-:-:S04]  /*2740*/  @!P1 FMUL R50, R50, R50 ;  /* 0x0000003232329220 */ /* 0x008fc80000400000 */
[----:B------:R-:W-:Y:S01]  /*2750*/  FADD R27, R93, R50 ;  /* 0x000000325d1b7221 */ /* 0x000fe20000000000 */
[----:B------:R-:W-:Y:S02]  /*2760*/  F2FP.BF16.F32.PACK_AB R93, R10, R93 ;  /* 0x0000005d0a5d723e */ /* 0x000fe400000010ff */
[----:B------:R3:W5:Y:S01]  /*2770*/  MUFU.EX2 R103, R0 ;  /* 0x0000000000677308 */ /* 0x0007620000000800 */
[----:B----4-:R-:W-:-:S04]  /*2780*/  @!P4 FMUL R101, R101, R101 ;  /* 0x000000656565c220 */ /* 0x010fc80000400000 */
[----:B------:R-:W-:Y:S01]  /*2790*/  FADD R30, R10, R101 ;  /* 0x000000650a1e7221 */ /* 0x000fe20000000000 */
[----:B------:R-:W-:Y:S01]  /*27a0*/  F2FP.BF16.F32.PACK_AB R101, R101, R50 ;  /* 0x000000326565723e */ /* 0x000fe200000010ff */
[----:B--2---:R-:W-:Y:S01]  /*27b0*/  @!P6 FMUL R14, R14, R14 ;  /* 0x0000000e0e0ee220 */ /* 0x004fe20000400000 */
[----:B---3--:R-:W-:Y:S01]  /*27c0*/  FADD R0, R89, R42 ;  /* 0x0000002a59007221 */ /* 0x008fe20000000000 */
[----:B------:R-:W-:Y:S01]  /*27d0*/  FADD R21, R21, R30 ;  /* 0x0000001e15157221 */ /* 0x000fe20000000000 */
[----:B------:R-:W-:Y:S01]  /*27e0*/  F2FP.BF16.F32.PACK_AB R89, R8, R89 ;  /* 0x000000590859723e */ /* 0x000fe200000010ff */
[----:B------:R-:W-:Y:S01]  /*27f0*/  FADD R31, R95, R14 ;  /* 0x0000000e5f1f7221 */ /* 0x000fe20000000000 */
[----:B------:R-:W-:Y:S01]  /*2800*/  FADD R0, R0, R27 ;  /* 0x0000001b00007221 */ /* 0x000fe20000000000 */
[----:B------:R-:W-:Y:S01]  /*2810*/  F2FP.BF16.F32.PACK_AB R95, R12, R95 ;  /* 0x0000005f0c5f723e */ /* 0x000fe200000010ff */
[----:B-----5:R-:W-:Y:S01]  /*2820*/  @!P5 FMUL R103, R103, R103 ;  /* 0x000000676767d220 */ /* 0x020fe20000400000 */
[----:B------:R-:W-:-:S03]  /*2830*/  FADD R31, R24, R31 ;  /* 0x0000001f181f7221 */ /* 0x000fc60000000000 */
[----:B------:R-:W-:Y:S01]  /*2840*/  FADD R35, R12, R103 ;  /* 0x000000670c237221 */ /* 0x000fe20000000000 */
[----:B------:R-:W-:Y:S01]  /*2850*/  FADD R31, R0, R31 ;  /* 0x0000001f001f7221 */ /* 0x000fe20000000000 */
[----:B------:R-:W-:Y:S02]  /*2860*/  FADD R0, R3, R28 ;  /* 0x0000001c03007221 */ /* 0x000fe40000000000 */
[----:B------:R-:W-:-:S04]  /*2870*/  FADD R26, R26, R35 ;  /* 0x000000231a1a7221 */ /* 0x000fc80000000000 */
[----:B------:R-:W-:-:S04]  /*2880*/  FADD R26, R21, R26 ;  /* 0x0000001a151a7221 */ /* 0x000fc80000000000 */
[----:B------:R-:W-:Y:S01]  /*2890*/  FADD R3, R31, R26 ;  /* 0x0000001a1f037221 */ /* 0x000fe20000000000 */
[----:B-1----:R-:W-:Y:S06]  /*28a0*/  @!P0 BRA `(.L_x_21) ;  /* 0x0000000000048947 */ /* 0x002fec0003800000 */
[----:B------:R-:W-:Y:S01]  /*28b0*/  BPT.TRAP 0x1 ;  /* 0x000000040000795c */ /* 0x000fe20000300000 */
.L_x_21:
[----:B------:R-:W-:Y:S01]  /*28c0*/  ULEA UR6, UR55, UR39, 0x3 ;  /* 0x0000002737067291 */ /* 0x000fe2000f8e183f */
[----:B------:R-:W-:Y:S01]  /*28d0*/  SHF.L.U32 R6, R23, 0x1f, RZ ;  /* 0x0000001f17067819 */ /* 0x000fe200000006ff */
[----:B------:R-:W-:-:S07]  /*28e0*/  ULOP3.LUT UR54, UR57, 0x2000000, URZ, 0xfc, !UPT ;  /* 0x0200000039367892 */ /* 0x000fce000f8efc3f */
[----:B------:R-:W1:Y:S02]  /*28f0*/  SYNCS.PHASECHK.TRANS64.TRYWAIT P1, [UR6+0x20400], R6 ;  /* 0x02040006ff0075a7 */ /* 0x000e640008020146 */
[----:B-1----:R-:W-:Y:S05]  /*2900*/  @!P1 BRA `(.L_x_22) ;  /* 0x00000054002c9947 */ /* 0x002fea0003800000 */
.L_x_116:
[----:B------:R-:W-:Y:S01]  /*2910*/  ULEA UR10, UR55, UR54, 0xa ;  /* 0x00000036370a7291 */ /* 0x000fe2000f8e503f */
[----:B------:R-:W-:Y:S01]  /*2920*/  WARPGROUP.ARRIVE ;  /* 0x00000000000079c5 */ /* 0x000fe20000000000 */
[----:B------:R-:W-:Y:S01]  /*2930*/  UMOV UR7, 0x40000040 ;  /* 0x4000004000077882 */ /* 0x000fe20000000000 */
[----:B------:R-:W-:-:S04]  /*2940*/  F2FP.BF16.F32.PACK_AB R103, R103, R14 ;  /* 0x0000000e6767723e */ /* 0x000fc800000010ff */
[----:B------:R-:W-:Y:S02]  /*2950*/  UMOV UR6, UR10 ;  /* 0x0000000a00067c82 */ /* 0x000fe40008000000 */
[----:B------:R-:W-:Y:S01]  /*2960*/  HGMMA.64x128x16.F32.BF16 R24, R88, gdesc[UR4].tnspB, RZ, !UPT, gsb0 ;  /* 0x41e0000458187df0 */ /* 0x000fe2000c0018ff */
[----:B------:R-:W-:Y:S01]  /*2970*/  UIADD3 UR6, UR10, 0x80, URZ ;  /* 0x000000800a067890 */ /* 0x000fe2000fffe03f */
[----:B------:R-:W-:Y:S01]  /*2980*/  UMOV UR7, 0x40000040 ;  /* 0x4000004000077882 */ /* 0x000fe20000000000 */
[----:B------:R-:W-:Y:S02]  /*2990*/  WARPGROUP.DEPBAR.LE gsb0, 0x0 ;  /* 0x00008000000079c5 */ /* 0x000fe40000010000 */
[----:B------:R-:W-:-:S07]  /*29a0*/  WARPGROUP.ARRIVE ;  /* 0x00000000000079c5 */ /* 0x000fce0000000000 */
[----:B------:R-:W-:Y:S01]  /*29b0*/  HGMMA.64x128x16.F32.BF16 R24, R92, gdesc[UR4].tnspB, R24, gsb0 ;  /* 0x41e000045c187df0 */ /* 0x000fe20008001818 */
        /* <DEDUP_REMOVED lines=9> */
[----:B------:R-:W-:Y:S03]  /*2a50*/  HGMMA.64x128x16.F32.BF16 R24, R100, gdesc[UR4].tnspB, R24, gsb0 ;  /* 0x41e0000464187df0 */ /* 0x000fe60008001818 */
[----:B------:R-:W-:Y:S02]  /*2a60*/  WARPGROUP.DEPBAR.LE gsb0, 0x0 ;  /* 0x00008000000079c5 */ /* 0x000fe40000010000 */
[----:B------:R-:W-:Y:S05]  /*2a70*/  @!P0 BRA `(.L_x_23) ;  /* 0x0000000000048947 */ /* 0x000fea0003800000 */
[----:B------:R-:W-:Y:S01]  /*2a80*/  BPT.TRAP 0x1 ;  /* 0x000000040000795c */ /* 0x000fe20000300000 */
.L_x_23:
[----:B------:R-:W-:Y:S02]  /*2a90*/  UISETP.GT.U32.AND UP0, UPT, UR48, 0x1, UPT ;  /* 0x000000013000788c */ /* 0x000fe4000bf04070 */
[----:B------:R-:W-:-:S04]  /*2aa0*/  UIADD3 UR56, UR56, 0x20428, URZ ;  /* 0x0002042838387890 */ /* 0x000fc8000fffe03f */
[----:B------:R-:W-:Y:S01]  /*2ab0*/  PLOP3.LUT P1, PT, PT, PT, UP0, 0x80, 0x0 ;  /* 0x000000000000781c */ /* 0x000fe20003f2f008 */
[----:B------:R-:W-:-:S09]  /*2ac0*/  UPRMT UR56, URZ, 0x654, UR56 ;  /* 0x000006543f387896 */ /* 0x000fd20008000038 */
[----:B------:R-:W-:Y:S03]  /*2ad0*/  SYNCS.ARRIVE.TRANS64.RED.A1T0 RZ, [UR56], RZ ;  /* 0x000000ffffff79a7 */ /* 0x000fe60008100438 */
[----:B------:R-:W-:Y:S05]  /*2ae0*/  @P1 BRA `(.L_x_24) ;  /* 0x0000000000041947 */ /* 0x000fea0003800000 */
[----:B------:R-:W-:Y:S01]  /*2af0*/  BPT.TRAP 0x1 ;  /* 0x000000040000795c */ /* 0x000fe20000300000 */
.L_x_24:
[----:B-1----:R-:W1:Y:S01]  /*2b00*/  LDC R6, c[0x0][0x28c] ;  /* 0x0000a300ff067b82 */ /* 0x002e620000000800 */
[----:B------:R-:W-:-:S04]  /*2b10*/  UIADD3 UR38, UR55, 0x1, URZ ;  /* 0x0000000137267890 */ /* 0x000fc8000fffe03f */
[----:B------:R-:W-:-:S04]  /*2b20*/  UISETP.NE.AND UP0, UPT, UR38, 0x5, UPT ;  /* 0x000000052600788c */ /* 0x000fc8000bf05270 */
[----:B------:R-:W-:Y:S02]  /*2b30*/  USEL UR6, URZ, 0x1, UP0 ;  /* 0x000000013f067887 */ /* 0x000fe40008000000 */
[----:B------:R-:W-:-:S04]  /*2b40*/  USEL UR38, UR38, URZ, UP0 ;  /* 0x0000003f26267287 */ /* 0x000fc80008000000 */
[----:B------:R-:W-:Y:S02]  /*2b50*/  LOP3.LUT R23, R23, UR6, RZ, 0x3c, !PT ;  /* 0x0000000617177c12 */ /* 0x000fe4000f8e3cff */
[----:B-1----:R-:W-:-:S13]  /*2b60*/  ISETP.GE.AND P2, PT, R6, 0x41, PT ;  /* 0x000000410600780c */ /* 0x002fda0003f46270 */
[----:B------:R-:W-:Y:S05]  /*2b70*/  @!P2 BRA `(.L_x_25) ;  /* 0x0000001c000ca947 */ /* 0x000fea0003800000 */
[----:B------:R-:W-:Y:S01]  /*2b80*/  IADD3 R6, R6, 0x3f, RZ ;  /* 0x0000003f06067810 */ /* 0x000fe20007ffe0ff */
[----:B------:R-:W-:Y:S01]  /*2b90*/  IMAD.MOV.U32 R9, RZ, RZ, R5 ;  /* 0x000000ffff097224 */ /* 0x000fe200078e0005 */
[----:B------:R-:W-:Y:S02]  /*2ba0*/  ULDC UR56, c[0x0][0x604] ;  /* 0x0001810000387ab9 */ /* 0x000fe40000000800 */
[----:B------:R-:W-:-:S04]  /*2bb0*/  SHF.R.S32.HI R7, RZ, 0x1f, R6 ;  /* 0x0000001fff077819 */ /* 0x000fc80000011406 */
[----:B------:R-:W-:Y:S02]  /*2bc0*/  LEA.HI R6, R7, R6, RZ, 0x6 ;  /* 0x0000000607067211 */ /* 0x000fe400078f30ff */
[----:B------:R-:W-:Y:S02]  /*2bd0*/  MOV R7, R4 ;  /* 0x0000000400077202 */ /* 0x000fe40000000f00 */
[----:B------:R-:W-:-:S07]  /*2be0*/  SHF.R.S32.HI R6, RZ, 0x6, R6 ;  /* 0x00000006ff067819 */ /* 0x000fce0000011406 */
.L_x_36:
[----:B------:R-:W-:Y:S05]  /*2bf0*/  @!P0 BRA `(.L_x_26) ;  /* 0x0000000000048947 */ /* 0x000fea0003800000 */
[----:B------:R-:W-:Y:S01]  /*2c00*/  BPT.TRAP 0x1 ;  /* 0x000000040000795c */ /* 0x000fe20000300000 */
.L_x_26:
[----:B------:R-:W-:Y:S01]  /*2c10*/  ULEA UR6, UR38, UR39, 0x3 ;  /* 0x0000002726067291 */ /* 0x000fe2000f8e183f */
[----:B------:R-:W-:-:S08]  /*2c20*/  SHF.L.U32 R4, R23, 0x1f, RZ ;  /* 0x0000001f17047819 */ /* 0x000fd000000006ff */
[----:B------:R-:W1:Y:S02]  /*2c30*/  SYNCS.PHASECHK.TRANS64.TRYWAIT P2, [UR6+0x20400], R4 ;  /* 0x02040004ff0075a7 */ /* 0x000e640008040146 */
[----:B-1----:R-:W-:Y:S05]  /*2c40*/  @!P2 BRA `(.L_x_27) ;  /* 0x000000500074a947 */ /* 0x002fea0003800000 */
.L_x_117:
[----:B------:R-:W-:Y:S01]  /*2c50*/  ULEA UR34, UR38, UR41, 0xa ;  /* 0x0000002926227291 */ /* 0x000fe2000f8e503f */
[----:B------:R-:W-:Y:S01]  /*2c60*/  WARPGROUP.ARRIVE ;  /* 0x00000000000079c5 */ /* 0x000fe20000000000 */
[----:B------:R-:W-:Y:S01]  /*2c70*/  UMOV UR35, 0x40000040 ;  /* 0x4000004000237882 */ /* 0x000fe20000000000 */
[----:B------:R-:W-:Y:S01]  /*2c80*/  UMOV UR7, 0x40000040 ;  /* 0x4000004000077882 */ /* 0x000fe20000000000 */
[----:B------:R-:W-:Y:S02]  /*2c90*/  UIADD3 UR6, UR34, 0x2, URZ ;  /* 0x0000000222067890 */ /* 0x000fe4000fffe03f */
[----:B------:R-:W-:Y:S01]  /*2ca0*/  UIADD3 UR10, UR34, 0x4, URZ ;  /* 0x00000004220a7890 */ /* 0x000fe2000fffe03f */
[----:B------:R-:W-:Y:S02]  /*2cb0*/  UMOV UR11, 0x40000040 ;  /* 0x40000040000b7882 */ /* 0x000fe40000000000 */
[----:B------:R-:W-:Y:S01]  /*2cc0*/  HGMMA.64x64x16.F32.BF16 R88, gdesc[UR32], RZ, !UPT, gsb0 ;  /* 0x00e00000205879f0 */ /* 0x000fe2000c0018ff */
[----:B------:R-:W-:Y:S01]  /*2cd0*/  UIADD3 UR14, UR34, 0x6, URZ ;  /* 0x00000006220e7890 */ /* 0x000fe2000fffe03f */
[----:B------:R-:W-:Y:S01]  /*2ce0*/  UMOV UR15, 0x40000040 ;  /* 0x40000040000f7882 */ /* 0x000fe20000000000 */
        /* <DEDUP_REMOVED lines=8> */
[----:B------:R-:W-:-:S02]  /*2d70*/  WARPGROUP.DEPBAR.LE gsb0, 0x0 ;  /* 0x00008000000079c5 */ /* 0x000fc40000010000 */
[----:B------:R-:W-:-:S06]  /*2d80*/  WARPGROUP.ARRIVE ;  /* 0x00000000000079c5 */ /* 0x000fcc0000000000 */
[----:B------:R-:W-:Y:S03]  /*2d90*/  HGMMA.64x64x16.F32.BF16 R88, gdesc[UR4], R88, gsb0 ;  /* 0x00e00000045879f0 */ /* 0x000fe60008001858 */
[----:B------:R-:W-:Y:S02]  /*2da0*/  WARPGROUP.DEPBAR.LE gsb0, 0x0 ;  /* 0x00008000000079c5 */ /* 0x000fe40000010000 */
[----:B------:R-:W-:-:S06]  /*2db0*/  WARPGROUP.ARRIVE ;  /* 0x00000000000079c5 */ /* 0x000fcc0000000000 */
[----:B------:R-:W-:Y:S01]  /*2dc0*/  HGMMA.64x64x16.F32.BF16 R88, gdesc[UR8], R88, gsb0 ;  /* 0x00e00000085879f0 */ /* 0x000fe20008001858 */
[----:B------:R-:W-:-:S04]  /*2dd0*/  UIADD3 UR10, UR38, 0x1, URZ ;  /* 0x00000001260a7890 */ /* 0x000fc8000fffe03f */
[----:B------:R-:W-:-:S04]  /*2de0*/  UISETP.NE.AND UP0, UPT, UR10, 0x5, UPT ;  /* 0x000000050a00788c */ /* 0x000fc8000bf05270 */
[----:B------:R-:W-:Y:S02]  /*2df0*/  USEL UR6, URZ, 0x1, UP0 ;  /* 0x000000013f067887 */ /* 0x000fe40008000000 */
[----:B------:R-:W-:-:S04]  /*2e00*/  USEL UR10, UR10, URZ, UP0 ;  /* 0x0000003f0a0a7287 */ /* 0x000fc80008000000 */
[----:B------:R-:W-:Y:S01]  /*2e10*/  LOP3.LUT R23, R23, UR6, RZ, 0x3c, !PT ;  /* 0x0000000617177c12 */ /* 0x000fe2000f8e3cff */
        /* <DEDUP_REMOVED lines=16> */
[----:B------:R-:W-:Y:S05]  /*2f20*/  @!P0 BRA `(.L_x_28) ;  /* 0x0000000000048947 */ /* 0x000fea0003800000 */
[----:B------:R-:W-:Y:S01]  /*2f30*/  BPT.TRAP 0x1 ;  /* 0x000000040000795c */ /* 0x000fe20000300000 */
.L_x_28:
[----:B-1----:R-:W-:Y:S01]  /*2f40*/  FMNMX R4, R88, R7, !PT ;  /* 0x0000000758047209 */ /* 0x002fe20007800000 */
[----:B------:R-:W-:-:S03]  /*2f50*/  ULEA UR6, UR10, UR39, 0x3 ;  /* 0x000000270a067291 */ /* 0x000fc6000f8e183f */
        /* <DEDUP_REMOVED lines=30> */
[----:B------:R-:W-:Y:S01]  /*3140*/  FMNMX R12, R106, R5, !PT ;  /* 0x000000056a0c7209 */ /* 0x000fe20007800000 */
[----:B------:R-:W-:Y:S02]  /*3150*/  FADD R10, -R10, R7 ;  /* 0x000000070a0a7221 */ /* 0x000fe40000000100 */
        /* <DEDUP_REMOVED lines=18> */
[----:B------:R-:W-:Y:S01]  /*3280*/  @!P5 FMUL R88, R88, 0.5 ;  /* 0x3f0000005858d820 */ /* 0x000fe20000400000 */
[----:B------:R-:W-:Y:S01]  /*3290*/  FSETP.GEU.AND P6, PT, R96, -126, PT ;  /* 0xc2fc00006000780b */ /* 0x000fe20003fce000 */
[----:B------:R-:W-:Y:S01]  /*32a0*/  @!P3 FMUL R89, R89, 0.5 ;  /* 0x3f0000005959b820 */ /* 0x000fe20000400000 */
[----:B------:R-:W-:Y:S01]  /*32b0*/  FMNMX R5, R115, R12, !PT ;  /* 0x0000000c73057209 */ /* 0x000fe20007800000 */
[--C-:B------:R-:W-:Y:S01]  /*32c0*/  FFMA R108, R108, UR56, -R8.reuse ;  /* 0x000000386c6c7c23 */ /* 0x100fe20008000808 */
[--C-:B------:R-:W-:Y:S01]  /*32d0*/  FFMA R109, R109, UR56, -R8.reuse ;  /* 0x000000386d6d7c23 */ /* 0x100fe20008000808 */
[----:B------:R-:W1:Y:S01]  /*32e0*/  MUFU.EX2 R88, R88 ;  /* 0x0000005800587308 */ /* 0x000e620000000800 */
[----:B------:R-:W-:Y:S01]  /*32f0*/  FMNMX R12, R118, R5, !PT ;  /* 0x00000005760c7209 */ /* 0x000fe20007800000 */
[----:B------:R-:W-:Y:S01]  /*3300*/  @!P2 FMUL R92, R92, 0.5 ;  /* 0x3f0000005c5ca820 */ /* 0x000fe20000400000 */
[--C-:B------:R-:W-:Y:S01]  /*3310*/  FFMA R112, R112, UR56, -R8.reuse ;  /* 0x0000003870707c23 */ /* 0x100fe20008000808 */
[----:B------:R-:W-:Y:S01]  /*3320*/  @!P4 FMUL R93, R93, 0.5 ;  /* 0x3f0000005d5dc820 */ /* 0x000fe20000400000 */
[----:B------:R-:W-:Y:S01]  /*3330*/  FMNMX R12, R119, R12, !PT ;  /* 0x0000000c770c7209 */ /* 0x000fe20007800000 */
[--C-:B------:R-:W-:Y:S01]  /*3340*/  FFMA R113, R113, UR56, -R8.reuse ;  /* 0x0000003871717c23 */ /* 0x100fe20008000808 */
[--C-:B------:R-:W-:Y:S01]  /*3350*/  FFMA R116, R116, UR56, -R8.reuse ;  /* 0x0000003874747c23 */ /* 0x100fe20008000808 */
[----:B------:R-:W2:Y:S01]  /*3360*/  MUFU.EX2 R89, R89 ;  /* 0x0000005900597308 */ /* 0x000ea20000000800 */
[----:B------:R-:W-:Y:S01]  /*3370*/  @!P6 FMUL R96, R96, 0.5 ;  /* 0x3f0000006060e820 */ /* 0x000fe20000400000 */
[----:B------:R-:W3:Y:S01]  /*3380*/  SHFL.BFLY PT, R5, R12, 0x1, 0x1f ;  /* 0x0c201f000c057f89 */ /* 0x000ee200000e0000 */
[----:B------:R-:W-:Y:S01]  /*3390*/  FFMA R117, R117, UR56, -R8 ;  /* 0x0000003875757c23 */ /* 0x000fe20008000808 */
[----:B------:R-:W-:-:S04]  /*33a0*/  FMUL R10, R10, UR56 ;  /* 0x000000380a0a7c20 */ /* 0x000fc80008400000 */
[----:B------:R-:W4:Y:S01]  /*33b0*/  MUFU.EX2 R92, R92 ;  /* 0x0000005c005c7308 */ /* 0x000f220000000800 */
[----:B-1----:R-:W-:Y:S01]  /*33c0*/  @!P5 FMUL R88, R88, R88 ;  /* 0x000000585858d220 */ /* 0x002fe20000400000 */
[----:B------:R-:W-:-:S06]  /*33d0*/  FSETP.GEU.AND P5, PT, R97, -126, PT ;  /* 0xc2fc00006100780b */ /* 0x000fcc0003fae000 */
[----:B------:R-:W1:Y:S01]  /*33e0*/  MUFU.EX2 R93, R93 ;  /* 0x0000005d005d7308 */ /* 0x000e620000000800 */
[----:B--2---:R-:W-:Y:S01]  /*33f0*/  @!P3 FMUL R89, R89, R89 ;  /* 0x000000595959b220 */ /* 0x004fe20000400000 */
[----:B------:R-:W-:-:S05]  /*3400*/  FSETP.GEU.AND P3, PT, R100, -126, PT ;  /* 0xc2fc00006400780b */ /* 0x000fca0003f6e000 */
[----:B------:R-:W-:Y:S01]  /*3410*/  @!P5 FMUL R97, R97, 0.5 ;  /* 0x3f0000006161d820 */ /* 0x000fe20000400000 */
[----:B------:R-:W2:Y:S01]  /*3420*/  MUFU.EX2 R96, R96 ;  /* 0x0000006000607308 */ /* 0x000ea20000000800 */
[----:B----4-:R-:W-:Y:S01]  /*3430*/  @!P2 FMUL R92, R92, R92 ;  /* 0x0000005c5c5ca220 */ /* 0x010fe20000400000 */
[----:B------:R-:W-:Y:S02]  /*3440*/  FSETP.GEU.AND P2, PT, R101, -126, PT ;  /* 0xc2fc00006500780b */ /* 0x000fe40003f4e000 */
[----:B---3--:R-:W-:-:S03]  /*3450*/  FMNMX R5, R12, R5, !PT ;  /* 0x000000050c057209 */ /* 0x008fc60007800000 */
[----:B------:R-:W-:Y:S01]  /*3460*/  @!P3 FMUL R100, R100, 0.5 ;  /* 0x3f0000006464b820 */ /* 0x000fe20000400000 */
[----:B------:R-:W3:Y:S01]  /*3470*/  MUFU.EX2 R97, R97 ;  /* 0x0000006100617308 */ /* 0x000ee20000000800 */
[----:B-1----:R-:W-:Y:S01]  /*3480*/  @!P4 FMUL R93, R93, R93 ;  /* 0x0000005d5d5dc220 */ /* 0x002fe20000400000 */
[----:B------:R-:W-:Y:S01]  /*3490*/  FSETP.GEU.AND P4, PT, R104, -126, PT ;  /* 0xc2fc00006800780b */ /* 0x000fe20003f8e000 */
[----:B------:R-:W1:Y:S04]  /*34a0*/  SHFL.BFLY PT, R14, R5, 0x2, 0x1f ;  /* 0x0c401f00050e7f89 */ /* 0x000e6800000e0000 */
        /* <DEDUP_REMOVED lines=11> */
[----:B------:R-:W-:Y:S02]  /*3560*/  FSETP.GEU.AND P3, PT, R109, -126, PT ;  /* 0xc2fc00006d00780b */ /* 0x000fe40003f6e000 */
[----:B-1----:R-:W-:-:S03]  /*3570*/  FMNMX R5, R5, R14, !PT ;  /* 0x0000000e05057209 */ /* 0x002fc60007800000 */
[----:B------:R-:W-:Y:S01]  /*3580*/  @!P5 FMUL R108, R108, 0.5 ;  /* 0x3f0000006c6cd820 */ /* 0x000fe20000400000 */
[----:B------:R-:W1:Y:S01]  /*3590*/  MUFU.EX2 R12, R105 ;  /* 0x00000069000c7308 */ /* 0x000e620000000800 */
        /* <DEDUP_REMOVED lines=8> */
[----:B-1----:R-:W-:Y:S01]  /*3620*/  @!P6 FMUL R12, R12, R12 ;  /* 0x0000000c0c0ce220 */ /* 0x002fe20000400000 */
[----:B------:R-:W-:-:S03]  /*3630*/  FSETP.NEU.AND P6, PT, R5, -INF , PT ;  /* 0xff8000000500780b */ /* 0x000fc60003fcd000 */
[----:B------:R-:W-:Y:S01]  /*3640*/  FADD R7, R89, R12 ;  /* 0x0000000c59077221 */ /* 0x000fe20000000000 */
[----:B------:R-:W-:Y:S01]  /*3650*/  FSEL R104, R5, RZ, P6 ;  /* 0x000000ff05687208 */ /* 0x000fe20003000000 */
[----:B------:R-:W-:Y:S01]  /*3660*/  @!P4 FMUL R113, R113, 0.5 ;  /* 0x3f0000007171c820 */ /* 0x000fe20000400000 */
[----:B------:R-:W1:Y:S01]  /*3670*/  MUFU.EX2 R15, R112 ;  /* 0x00000070000f7308 */ /* 0x000e620000000800 */
[----:B--2---:R-:W-:Y:S01]  /*3680*/  @!P5 FMUL R13, R13, R13 ;  /* 0x0000000d0d0dd220 */ /* 0x004fe20000400000 */
[----:B------:R-:W-:Y:S01]  /*3690*/  FSETP.GEU.AND P6, PT, R116, -126, PT ;  /* 0xc2fc00007400780b */ /* 0x000fe20003fce000 */
[C---:B------:R-:W-:Y:S01]  /*36a0*/  FMUL R105, R104.reuse, UR56 ;  /* 0x0000003868697c20 */ /* 0x040fe20008400000 */
[----:B------:R-:W-:Y:S01]  /*36b0*/  FSETP.GEU.AND P5, PT, R117, -126, PT ;  /* 0xc2fc00007500780b */ /* 0x000fe20003fae000 */
[----:B------:R-:W-:Y:S01]  /*36c0*/  FADD R104, -R104, R9 ;  /* 0x0000000968687221 */ /* 0x000fe20000000100 */
[----:B------:R-:W-:Y:S01]  /*36d0*/  FADD R9, R88, R11 ;  /* 0x0000000b58097221 */ /* 0x000fe20000000000 */
[--C-:B------:R-:W-:Y:S01]  /*36e0*/  FFMA R90, R90, UR56, -R105.reuse ;  /* 0x000000385a5a7c23 */ /* 0x100fe20008000869 */
[----:B------:R-:W2:Y:S01]  /*36f0*/  MUFU.EX2 R8, R113 ;  /* 0x0000007100087308 */ /* 0x000ea20000000800 */
[----:B---3--:R-:W-:Y:S01]  /*3700*/  @!P3 FMUL R14, R14, R14 ;  /* 0x0000000e0e0eb220 */ /* 0x008fe20000400000 */
[--C-:B------:R-:W-:Y:S01]  /*3710*/  FFMA R91, R91, UR56, -R105.reuse ;  /* 0x000000385b5b7c23 */ /* 0x100fe20008000869 */
[--C-:B------:R-:W-:Y:S01]  /*3720*/  FFMA R94, R94, UR56, -R105.reuse ;  /* 0x000000385e5e7c23 */ /* 0x100fe20008000869 */
[----:B------:R-:W-:Y:S01]  /*3730*/  FSETP.GEU.AND P3, PT, R90, -126, PT ;  /* 0xc2fc00005a00780b */ /* 0x000fe20003f6e000 */
[--C-:B------:R-:W-:Y:S01]  /*3740*/  FFMA R95, R95, UR56, -R105.reuse ;  /* 0x000000385f5f7c23 */ /* 0x100fe20008000869 */
[--C-:B------:R-:W-:Y:S01]  /*3750*/  FFMA R98, R98, UR56, -R105.reuse ;  /* 0x0000003862627c23 */ /* 0x100fe20008000869 */
[----:B------:R-:W-:Y:S01]  /*3760*/  @!P6 FMUL R116, R116, 0.5 ;  /* 0x3f0000007474e820 */ /* 0x000fe20000400000 */
[--C-:B------:R-:W-:Y:S01]  /*3770*/  FFMA R99, R99, UR56, -R105.reuse ;  /* 0x0000003863637c23 */ /* 0x100fe20008000869 */
[----:B------:R-:W-:Y:S01]  /*3780*/  @!P5 FMUL R117, R117, 0.5 ;  /* 0x3f0000007575d820 */ /* 0x000fe20000400000 */
[----:B-1----:R-:W-:Y:S01]  /*3790*/  @!P2 FMUL R15, R15, R15 ;  /* 0x0000000f0f0fa220 */ /* 0x002fe20000400000 */
[----:B------:R-:W-:Y:S01]  /*37a0*/  FSETP.GEU.AND P2, PT, R91, -126, PT ;  /* 0xc2fc00005b00780b */ /* 0x000fe20003f4e000 */
[----:B------:R-:W1:Y:S01]  /*37b0*/  MUFU.EX2 R21, R116 ;  /* 0x0000007400157308 */ /* 0x000e620000000800 */
[--C-:B------:R-:W-:Y:S01]  /*37c0*/  FFMA R118, R118, UR56, -R105.reuse ;  /* 0x0000003876767c23 */ /* 0x100fe20008000869 */
[----:B------:R-:W-:Y:S01]  /*37d0*/  FFMA R119, R119, UR56, -R105 ;  /* 0x0000003877777c23 */ /* 0x000fe20008000869 */
[----:B------:R-:W-:Y:S01]  /*37e0*/  FMUL R121, R104, UR56 ;  /* 0x0000003868797c20 */ /* 0x000fe20008400000 */
[----:B------:R-:W-:Y:S01]  /*37f0*/  F2FP.BF16.F32.PACK_AB R88, R89, R88 ;  /* 0x000000585958723e */ /* 0x000fe200000010ff */
[----:B------:R-:W-:Y:S01]  /*3800*/  @!P3 FMUL R90, R90, 0.5 ;  /* 0x3f0000005a5ab820 */ /* 0x000fe20000400000 */
[----:B--2---:R-:W-:Y:S01]  /*3810*/  @!P4 FMUL R8, R8, R8 ;  /* 0x000000080808c220 */ /* 0x004fe20000400000 */
[----:B------:R-:W-:Y:S01]  /*3820*/  FSETP.GEU.AND P4, PT, R94, -126, PT ;  /* 0xc2fc00005e00780b */ /* 0x000fe20003f8e000 */
[----:B------:R-:W2:Y:S04]  /*3830*/  MUFU.EX2 R20, R117 ;  /* 0x0000007500147308 */ /* 0x000ea80000000800 */
[----:B------:R-:W-:-:S04]  /*3840*/  @!P2 FMUL R91, R91, 0.5 ;  /* 0x3f0000005b5ba820 */ /* 0x000fc80000400000 */
[----:B------:R3:W4:Y:S01]  /*3850*/  MUFU.EX2 R108, R90 ;  /* 0x0000005a006c7308 */ /* 0x0007220000000800 */
[----:B-1----:R-:W-:Y:S01]  /*3860*/  @!P6 FMUL R21, R21, R21 ;  /* 0x000000151515e220 */ /* 0x002fe20000400000 */
[----:B------:R-:W-:Y:S02]  /*3870*/  FSETP.GEU.AND P6, PT, R95, -126, PT ;  /* 0xc2fc00005f00780b */ /* 0x000fe40003fce000 */
[----:B------:R-:W-:-:S04]  /*3880*/  @!P4 FMUL R94, R94, 0.5 ;  /* 0x3f0000005e5ec820 */ /* 0x000fc80000400000 */
[----:B------:R1:W5:Y:S01]  /*3890*/  MUFU.EX2 R109, R91 ;  /* 0x0000005b006d7308 */ /* 0x0003620000000800 */
[----:B--2---:R-:W-:Y:S01]  /*38a0*/  @!P5 FMUL R20, R20, R20 ;  /* 0x000000141414d220 */ /* 0x004fe20000400000 */
[----:B------:R-:W-:Y:S01]  /*38b0*/  FSETP.GEU.AND P5, PT, R98, -126, PT ;  /* 0xc2fc00006200780b */ /* 0x000fe20003fae000 */
[----:B---3--:R-:W-:-:S04]  /*38c0*/  FFMA R90, R102, UR56, -R105 ;  /* 0x00000038665a7c23 */ /* 0x008fc80008000869 */
[----:B------:R-:W-:Y:S01]  /*38d0*/  @!P6 FMUL R95, R95, 0.5 ;  /* 0x3f0000005f5fe820 */ /* 0x000fe20000400000 */
[----:B------:R2:W3:Y:S01]  /*38e0*/  MUFU.EX2 R112, R94 ;  /* 0x0000005e00707308 */ /* 0x0004e20000000800 */
[----:B----4-:R-:W-:Y:S01]  /*38f0*/  @!P3 FMUL R108, R108, R108 ;  /* 0x0000006c6c6cb220 */ /* 0x010fe20000400000 */
[----:B------:R-:W-:Y:S01]  /*3900*/  FSETP.GEU.AND P3, PT, R99, -126, PT ;  /* 0xc2fc00006300780b */ /* 0x000fe20003f6e000 */
[----:B-1----:R-:W-:-:S04]  /*3910*/  FFMA R91, R103, UR56, -R105 ;  /* 0x00000038675b7c23 */ /* 0x002fc80008000869 */
[----:B------:R-:W-:Y:S01]  /*3920*/  @!P5 FMUL R98, R98, 0.5 ;  /* 0x3f0000006262d820 */ /* 0x000fe20000400000 */
[----:B------:R1:W4:Y:S01]  /*3930*/  MUFU.EX2 R113, R95 ;  /* 0x0000005f00717308 */ /* 0x0003220000000800 */
[----:B-----5:R-:W-:Y:S01]  /*3940*/  @!P2 FMUL R109, R109, R109 ;  /* 0x0000006d6d6da220 */ /* 0x020fe20000400000 */
[----:B------:R-:W-:Y:S01]  /*3950*/  FSETP.GEU.AND P2, PT, R90, -126, PT ;  /* 0xc2fc00005a00780b */ /* 0x000fe20003f4e000 */
[----:B--2---:R-:W-:-:S03]  /*3960*/  FFMA R94, R106, UR56, -R105 ;  /* 0x000000386a5e7c23 */ /* 0x004fc60008000869 */
[----:B------:R-:W-:Y:S01]  /*3970*/  F2FP.BF16.F32.PACK_AB R89, R109, R108 ;  /* 0x0000006c6d59723e */ /* 0x000fe200000010ff */
[----:B------:R-:W-:Y:S01]  /*3980*/  @!P3 FMUL R99, R99, 0.5 ;  /* 0x3f0000006363b820 */ /* 0x000fe20000400000 */
[----:B------:R2:W5:Y:S01]  /*3990*/  MUFU.EX2 R102, R98 ;  /* 0x0000006200667308 */ /* 0x0005620000000800 */
[----:B---3--:R-:W-:Y:S01]  /*39a0*/  @!P4 FMUL R112, R112, R112 ;  /* 0x000000707070c220 */ /* 0x008fe20000400000 */
[----:B------:R-:W-:Y:S01]  /*39b0*/  FSETP.GEU.AND P4, PT, R91, -126, PT ;  /* 0xc2fc00005b00780b */ /* 0x000fe20003f8e000 */
[----:B-1----:R-:W-:-:S04]  /*39c0*/  FFMA R95, R107, UR56, -R105 ;  /* 0x000000386b5f7c23 */ /* 0x002fc80008000869 */
[----:B------:R-:W-:Y:S01]  /*39d0*/  @!P2 FMUL R90, R90, 0.5 ;  /* 0x3f0000005a5aa820 */ /* 0x000fe20000400000 */
[----:B------:R-:W1:Y:S01]  /*39e0*/  MUFU.EX2 R103, R99 ;  /* 0x0000006300677308 */ /* 0x000e620000000800 */
[----:B--2---:R-:W-:Y:S01]  /*39f0*/  FFMA R98, R110, UR56, -R105 ;  /* 0x000000386e627c23 */ /* 0x004fe20008000869 */
[----:B----4-:R-:W-:Y:S01]  /*3a00*/  @!P6 FMUL R113, R113, R113 ;  /* 0x000000717171e220 */ /* 0x010fe20000400000 */
[----:B------:R-:W-:-:S04]  /*3a10*/  FSETP.GEU.AND P6, PT, R94, -126, PT ;  /* 0xc2fc00005e00780b */ /* 0x000fc80003fce000 */
[----:B------:R-:W-:Y:S01]  /*3a20*/  @!P4 FMUL R91, R91, 0.5 ;  /* 0x3f0000005b5bc820 */ /* 0x000fe20000400000 */
[----:B------:R2:W3:Y:S01]  /*3a30*/  MUFU.EX2 R106, R90 ;  /* 0x0000005a006a7308 */ /* 0x0004e20000000800 */
[----:B-----5:R-:W-:Y:S01]  /*3a40*/  @!P5 FMUL R102, R102, R102 ;  /* 0x000000666666d220 */ /* 0x020fe20000400000 */
[----:B------:R-:W-:-:S06]  /*3a50*/  FSETP.GEU.AND P5, PT, R95, -126, PT ;  /* 0xc2fc00005f00780b */ /* 0x000fcc0003fae000 */
[----:B------:R4:W5:Y:S01]  /*3a60*/  MUFU.EX2 R107, R91 ;  /* 0x0000005b006b7308 */ /* 0x0009620000000800 */
[----:B-1----:R-:W-:Y:S01]  /*3a70*/  @!P3 FMUL R103, R103, R103 ;  /* 0x000000676767b220 */ /* 0x002fe20000400000 */
[----:B------:R-:W-:Y:S01]  /*3a80*/  FSETP.GEU.AND P3, PT, R98, -126, PT ;  /* 0xc2fc00006200780b */ /* 0x000fe20003f6e000 */
[----:B--2---:R-:W-:Y:S01]  /*3a90*/  FFMA R90, R111, UR56, -R105 ;  /* 0x000000386f5a7c23 */ /* 0x004fe20008000869 */
[----:B------:R-:W-:-:S03]  /*3aa0*/  @!P6 FMUL R94, R94, 0.5 ;  /* 0x3f0000005e5ee820 */ /* 0x000fc60000400000 */
[----:B------:R-:W-:Y:S01]  /*3ab0*/  @!P5 FMUL R95, R95, 0.5 ;  /* 0x3f0000005f5fd820 */ /* 0x000fe20000400000 */
[----:B------:R1:W2:Y:S01]  /*3ac0*/  MUFU.EX2 R117, R94 ;  /* 0x0000005e00757308 */ /* 0x0002a20000000800 */
[----:B----4-:R-:W-:Y:S01]  /*3ad0*/  FFMA R91, R114, UR56, -R105 ;  /* 0x00000038725b7c23 */ /* 0x010fe20008000869 */
[----:B---3--:R-:W-:Y:S01]  /*3ae0*/  @!P2 FMUL R106, R106, R106 ;  /* 0x0000006a6a6aa220 */ /* 0x008fe20000400000 */
[----:B------:R-:W-:-:S04]  /*3af0*/  FSETP.GEU.AND P2, PT, R90, -126, PT ;  /* 0xc2fc00005a00780b */ /* 0x000fc80003f4e000 */
[----:B------:R-:W-:Y:S01]  /*3b00*/  @!P3 FMUL R98, R98, 0.5 ;  /* 0x3f0000006262b820 */ /* 0x000fe20000400000 */
[----:B------:R3:W4:Y:S01]  /*3b10*/  MUFU.EX2 R110, R95 ;  /* 0x0000005f006e7308 */ /* 0x0007220000000800 */
[----:B-----5:R-:W-:Y:S01]  /*3b20*/  @!P4 FMUL R107, R107, R107 ;  /* 0x0000006b6b6bc220 */ /* 0x020fe20000400000 */
[----:B------:R-:W-:Y:S01]  /*3b30*/  FSETP.GEU.AND P4, PT, R91, -126, PT ;  /* 0xc2fc00005b00780b */ /* 0x000fe20003f8e000 */
[----:B-1----:R-:W-:-:S05]  /*3b40*/  FFMA R94, R115, UR56, -R105 ;  /* 0x00000038735e7c23 */ /* 0x002fca0008000869 */
[----:B------:R1:W5:Y:S01]  /*3b50*/  MUFU.EX2 R111, R98 ;  /* 0x00000062006f7308 */ /* 0x0003620000000800 */
[----:B------:R-:W-:Y:S01]  /*3b60*/  @!P2 FMUL R90, R90, 0.5 ;  /* 0x3f0000005a5aa820 */ /* 0x000fe20000400000 */
[----:B--2---:R-:W-:Y:S01]  /*3b70*/  @!P6 FMUL R117, R117, R117 ;  /* 0x000000757575e220 */ /* 0x004fe20000400000 */
[----:B------:R-:W-:Y:S01]  /*3b80*/  FSETP.GEU.AND P6, PT, R94, -126, PT ;  /* 0xc2fc00005e00780b */ /* 0x000fe20003fce000 */
[----:B---3--:R-:W-:-:S03]  /*3b90*/  FADD R95, R100, R21 ;  /* 0x00000015645f7221 */ /* 0x008fc60000000000 */
[----:B------:R-:W-:Y:S01]  /*3ba0*/  @!P4 FMUL R91, R91, 0.5 ;  /* 0x3f0000005b5bc820 */ /* 0x000fe20000400000 */
[----:B------:R2:W3:Y:S01]  /*3bb0*/  MUFU.EX2 R114, R90 ;  /* 0x0000005a00727308 */ /* 0x0004e20000000800 */
[----:B----4-:R-:W-:Y:S01]  /*3bc0*/  @!P5 FMUL R110, R110, R110 ;  /* 0x0000006e6e6ed220 */ /* 0x010fe20000400000 */
[----:B------:R-:W-:Y:S01]  /*3bd0*/  FSETP.GEU.AND P5, PT, R118, -126, PT ;  /* 0xc2fc00007600780b */ /* 0x000fe20003fae000 */
[----:B-1----:R-:W-:-:S05]  /*3be0*/  FADD R98, R101, R20 ;  /* 0x0000001465627221 */ /* 0x002fca0000000000 */
[----:B------:R1:W4:Y:S01]  /*3bf0*/  MUFU.EX2 R115, R91 ;  /* 0x0000005b00737308 */ /* 0x0003220000000800 */
[----:B-----5:R-:W-:Y:S01]  /*3c00*/  @!P3 FMUL R111, R111, R111 ;  /* 0x0000006f6f6fb220 */ /* 0x020fe20000400000 */
[----:B------:R-:W-:Y:S01]  /*3c10*/  FSETP.GEU.AND P3, PT, R119, -126, PT ;  /* 0xc2fc00007700780b */ /* 0x000fe20003f6e000 */
[----:B------:R-:W-:Y:S01]  /*3c20*/  @!P6 FMUL R94, R94, 0.5 ;  /* 0x3f0000005e5ee820 */ /* 0x000fe20000400000 */
[----:B--2---:R-:W-:-:S03]  /*3c30*/  FADD R90, R97, R8 ;  /* 0x00000008615a7221 */ /* 0x004fc60000000000 */
[----:B------:R-:W-:Y:S01]  /*3c40*/  @!P5 FMUL R118, R118, 0.5 ;  /* 0x3f0000007676d820 */ /* 0x000fe20000400000 */
[----:B------:R2:W5:Y:S01]  /*3c50*/  MUFU.EX2 R116, R94 ;  /* 0x0000005e00747308 */ /* 0x0005620000000800 */
[----:B---3--:R-:W-:Y:S01]  /*3c60*/  @!P2 FMUL R114, R114, R114 ;  /* 0x000000727272a220 */ /* 0x008fe20000400000 */
[----:B------:R-:W-:Y:S01]  /*3c70*/  FSETP.GEU.AND P2, PT, R10, -126, PT ;  /* 0xc2fc00000a00780b */ /* 0x000fe20003f4e000 */
[----:B------:R-:W-:Y:S01]  /*3c80*/  FADD R99, R7, R90 ;  /* 0x0000005a07637221 */ /* 0x000fe20000000000 */
[----:B-1----:R-:W-:Y:S01]  /*3c90*/  FADD R91, R93, R14 ;  /* 0x0000000e5d5b7221 */ /* 0x002fe20000000000 */
[----:B------:R-:W-:Y:S02]  /*3ca0*/  FADD R90, R92, R13 ;  /* 0x0000000d5c5a7221 */ /* 0x000fe40000000000 */
[----:B------:R-:W-:Y:S01]  /*3cb0*/  @!P3 FMUL R119, R119, 0.5 ;  /* 0x3f0000007777b820 */ /* 0x000fe20000400000 */
[----:B------:R1:W3:Y:S01]  /*3cc0*/  MUFU.EX2 R105, R118 ;  /* 0x0000007600697308 */ /* 0x0002e20000000800 */
[----:B----4-:R-:W-:Y:S01]  /*3cd0*/  @!P4 FMUL R115, R115, R115 ;  /* 0x000000737373c220 */ /* 0x010fe20000400000 */
[----:B------:R-:W-:Y:S01]  /*3ce0*/  FSETP.GEU.AND P4, PT, R121, -126, PT ;  /* 0xc2fc00007900780b */ /* 0x000fe20003f8e000 */
[----:B--2---:R-:W-:Y:S01]  /*3cf0*/  FADD R94, R96, R15 ;  /* 0x0000000f605e7221 */ /* 0x004fe20000000000 */
[----:B------:R-:W-:Y:S01]  /*3d00*/  FADD R98, R91, R98 ;  /* 0x000000625b627221 */ /* 0x000fe20000000000 */
[----:B------:R-:W-:Y:S01]  /*3d10*/  FADD R90, R90, R95 ;  /* 0x0000005f5a5a7221 */ /* 0x000fe20000000000 */
[----:B------:R-:W-:Y:S01]  /*3d20*/  FADD R91, R108, R117 ;  /* 0x000000756c5b7221 */ /* 0x000fe20000000000 */
[----:B------:R-:W-:Y:S01]  /*3d30*/  @!P2 FMUL R10, R10, 0.5 ;  /* 0x3f0000000a0aa820 */ /* 0x000fe20000400000 */
[----:B------:R2:W4:Y:S01]  /*3d40*/  MUFU.EX2 R104, R119 ;  /* 0x0000007700687308 */ /* 0x0005220000000800 */
[----:B-----5:R-:W-:Y:S01]  /*3d50*/  @!P6 FMUL R116, R116, R116 ;  /* 0x000000747474e220 */ /* 0x020fe20000400000 */
[----:B------:R-:W-:Y:S01]  /*3d60*/  FADD R9, R9, R94 ;  /* 0x0000005e09097221 */ /* 0x000fe20000000000 */
[----:B------:R-:W-:Y:S01]  /*3d70*/  FADD R94, R109, R110 ;  /* 0x0000006e6d5e7221 */ /* 0x000fe20000000000 */
[----:B-1----:R-:W-:Y:S01]  /*3d80*/  FADD R118, R113, R114 ;  /* 0x0000007271767221 */ /* 0x002fe20000000000 */
[----:B------:R-:W-:Y:S01]  /*3d90*/  FADD R124, R102, R115 ;  /* 0x00000073667c7221 */ /* 0x000fe20000000000 */
[----:B------:R-:W-:Y:S01]  /*3da0*/  FADD R95, R112, R111 ;  /* 0x0000006f705f7221 */ /* 0x000fe20000000000 */
[----:B------:R-:W-:Y:S01]  /*3db0*/  @!P4 FMUL R121, R121, 0.5 ;  /* 0x3f0000007979c820 */ /* 0x000fe20000400000 */
[----:B------:R-:W1:Y:S01]  /*3dc0*/  MUFU.EX2 R7, R10 ;  /* 0x0000000a00077308 */ /* 0x000e620000000800 */
[----:B---3--:R-:W-:Y:S01]  /*3dd0*/  @!P5 FMUL R105, R105, R105 ;  /* 0x000000696969d220 */ /* 0x008fe20000400000 */
[----:B--2---:R-:W-:Y:S01]  /*3de0*/  FADD R119, R103, R116 ;  /* 0x0000007467777221 */ /* 0x004fe20000000000 */
[----:B------:R-:W-:Y:S01]  /*3df0*/  FADD R91, R91, R124 ;  /* 0x0000007c5b5b7221 */ /* 0x000fe20000000000 */
[----:B------:R-:W-:Y:S01]  /*3e00*/  FADD R98, R99, R98 ;  /* 0x0000006263627221 */ /* 0x000fe20000000000 */
[----:B------:R-:W-:Y:S01]  /*3e10*/  FADD R126, R106, R105 ;  /* 0x000000696a7e7221 */ /* 0x000fe20000000000 */
[----:B------:R-:W-:Y:S01]  /*3e20*/  FADD R94, R94, R119 ;  /* 0x000000775e5e7221 */ /* 0x000fe20000000000 */
[----:B------:R-:W-:Y:S01]  /*3e30*/  FADD R9, R9, R90 ;  /* 0x0000005a09097221 */ /* 0x000fe20000000000 */
[----:B------:R-:W2:Y:S01]  /*3e40*/  MUFU.EX2 R10, R121 ;  /* 0x00000079000a7308 */ /* 0x000ea20000000800 */
[----:B----4-:R-:W-:Y:S01]  /*3e50*/  @!P3 FMUL R104, R104, R104 ;  /* 0x000000686868b220 */ /* 0x010fe20000400000 */
[----:B------:R-:W-:Y:S01]  /*3e60*/  FADD R126, R95, R126 ;  /* 0x0000007e5f7e7221 */ /* 0x000fe20000000000 */
[----:B------:R-:W-:Y:S01]  /*3e70*/  FADD R98, R9, R98 ;  /* 0x0000006209627221 */ /* 0x000fe20000000000 */
[----:B------:R-:W-:Y:S01]  /*3e80*/  SHF.L.U32 R9, R23, 0x1f, RZ ;  /* 0x0000001f17097819 */ /* 0x000fe200000006ff */
[----:B------:R-:W-:Y:S01]  /*3e90*/  FADD R123, R107, R104 ;  /* 0x000000686b7b7221 */ /* 0x000fe20000000000 */
[----:B------:R-:W-:Y:S01]  /*3ea0*/  FADD R91, R91, R126 ;  /* 0x0000007e5b5b7221 */ /* 0x000fe20000000000 */
[----:B------:R-:W-:-:S02]  /*3eb0*/  F2FP.BF16.F32.PACK_AB R90, R93, R92 ;  /* 0x0000005c5d5a723e */ /* 0x000fc400000010ff */
[----:B------:R-:W-:Y:S01]  /*3ec0*/  FADD R123, R118, R123 ;  /* 0x0000007b767b7221 */ /* 0x000fe20000000000 */
[----:B-1----:R-:W-:Y:S01]  /*3ed0*/  @!P2 FMUL R7, R7, R7 ;  /* 0x000000070707a220 */ /* 0x002fe20000400000 */
[----:B------:R1:W3:Y:S01]  /*3ee0*/  SYNCS.PHASECHK.TRANS64.TRYWAIT P2, [UR6+0x20400], R9 ;  /* 0x02040009ff0075a7 */ /* 0x0002e20008040146 */
[----:B------:R-:W-:Y:S01]  /*3ef0*/  F2FP.BF16.F32.PACK_AB R92, R97, R96 ;  /* 0x00000060615c723e */ /* 0x000fe200000010ff */
[----:B------:R-:W-:Y:S01]  /*3f00*/  FADD R94, R94, R123 ;  /* 0x0000007b5e5e7221 */ /* 0x000fe20000000000 */
[----:B------:R-:W-:Y:S01]  /*3f10*/  FFMA R0, R7, R0, R98 ;  /* 0x0000000007007223 */ /* 0x000fe20000000062 */
[----:B------:R-:W-:Y:S01]  /*3f20*/  F2FP.BF16.F32.PACK_AB R93, R103, R102 ;  /* 0x00000066675d723e */ /* 0x000fe200000010ff */
[-C--:B------:R-:W-:Y:S01]  /*3f30*/  FMUL R24, R24, R7.reuse ;  /* 0x0000000718187220 */ /* 0x080fe20000400000 */
[----:B------:R-:W-:Y:S01]  /*3f40*/  FADD R91, R91, R94 ;  /* 0x0000005e5b5b7221 */ /* 0x000fe20000000000 */
[----:B--2---:R-:W-:Y:S01]  /*3f50*/  @!P4 FMUL R10, R10, R10 ;  /* 0x0000000a0a0ac220 */ /* 0x004fe20000400000 */
[----:B------:R-:W-:Y:S01]  /*3f60*/  F2FP.BF16.F32.PACK_AB R94, R101, R100 ;  /* 0x00000064655e723e */ /* 0x000fe200000010ff */
[-C--:B------:R-:W-:Y:S01]  /*3f70*/  FMUL R25, R25, R7.reuse ;  /* 0x0000000719197220 */ /* 0x080fe20000400000 */
[----:B------:R-:W-:Y:S01]  /*3f80*/  FMUL R28, R28, R7 ;  /* 0x000000071c1c7220 */ /* 0x000fe20000400000 */
[----:B------:R-:W-:Y:S01]  /*3f90*/  FFMA R3, R10, R3, R91 ;  /* 0x000000030a037223 */ /* 0x000fe2000000005b */
[-C--:B------:R-:W-:Y:S01]  /*3fa0*/  FMUL R29, R29, R7.reuse ;  /* 0x000000071d1d7220 */ /* 0x080fe20000400000 */
        /* <DEDUP_REMOVED lines=27> */
[----:B------:R-:W-:Y:S01]  /*4160*/  FMUL R85, R85, R7 ;  /* 0x0000000755557220 */ /* 0x000fe20000400000 */
        /* <DEDUP_REMOVED lines=32> */
[----:B------:R-:W-:-:S02]  /*4370*/  F2FP.BF16.F32.PACK_AB R91, R113, R112 ;  /* 0x00000070715b723e */ /* 0x000fc400000010ff */
[----:B------:R-:W-:Y:S02]  /*4380*/  F2FP.BF16.F32.PACK_AB R95, R107, R106 ;  /* 0x0000006a6b5f723e */ /* 0x000fe400000010ff */
[----:B------:R-:W-:Y:S02]  /*4390*/  F2FP.BF16.F32.PACK_AB R96, R12, R11 ;  /* 0x0000000b0c60723e */ /* 0x000fe400000010ff */
[----:B------:R-:W-:Y:S02]  /*43a0*/  F2FP.BF16.F32.PACK_AB R97, R110, R117 ;  /* 0x000000756e61723e */ /* 0x000fe400000010ff */
[----:B------:R-:W-:Y:S02]  /*43b0*/  F2FP.BF16.F32.PACK_AB R98, R14, R13 ;  /* 0x0000000d0e62723e */ /* 0x000fe400000010ff */
[----:B------:R-:W-:Y:S02]  /*43c0*/  F2FP.BF16.F32.PACK_AB R99, R114, R111 ;  /* 0x0000006f7263723e */ /* 0x000fe400000010ff */
[----:B------:R-:W-:-:S02]  /*43d0*/  F2FP.BF16.F32.PACK_AB R100, R8, R15 ;  /* 0x0000000f0864723e */ /* 0x000fc400000010ff */
[----:B------:R-:W-:Y:S02]  /*43e0*/  F2FP.BF16.F32.PACK_AB R101, R116, R115 ;  /* 0x000000737465723e */ /* 0x000fe400000010ff */
[----:B------:R-:W-:Y:S01]  /*43f0*/  F2FP.BF16.F32.PACK_AB R102, R20, R21 ;  /* 0x000000151466723e */ /* 0x000fe200000010ff */
[----:B-1-3--:R-:W-:Y:S06]  /*4400*/  @!P0 BRA `(.L_x_29) ;  /* 0x0000000000048947 */ /* 0x00afec0003800000 */
[----:B------:R-:W-:Y:S01]  /*4410*/  BPT.TRAP 0x1 ;  /* 0x000000040000795c */ /* 0x000fe20000300000 */
.L_x_29:
[----:B------:R-:W-:Y:S05]  /*4420*/  @P2 BRA `(.L_x_30) ;  /* 0x0000000000082947 */ /* 0x000fea0003800000 */
[----:B------:R-:W1:Y:S02]  /*4430*/  SYNCS.PHASECHK.TRANS64.TRYWAIT P2, [UR6+0x20400], R9 ;  /* 0x02040009ff0075a7 */ /* 0x000e640008040146 */
[----:B-1----:R-:W-:Y:S05]  /*4440*/  @!P2 BRA `(.L_x_31) ;  /* 0x00000038008ca947 */ /* 0x002fea0003800000 */
.L_x_30:
[----:B------:R-:W-:Y:S01]  /*4450*/  ULEA UR11, UR10, UR54, 0xa ;  /* 0x000000360a0b7291 */ /* 0x000fe2000f8e503f */
[----:B------:R-:W-:Y:S01]  /*4460*/  WARPGROUP.ARRIVE ;  /* 0x00000000000079c5 */ /* 0x000fe20000000000 */
[----:B------:R-:W-:Y:S01]  /*4470*/  UMOV UR7, 0x40000040 ;  /* 0x4000004000077882 */ /* 0x000fe20000000000 */
[----:B------:R-:W-:-:S04]  /*4480*/  F2FP.BF16.F32.PACK_AB R103, R104, R105 ;  /* 0x000000696867723e */ /* 0x000fc800000010ff */
[----:B------:R-:W-:Y:S02]  /*4490*/  UMOV UR6, UR11 ;  /* 0x0000000b00067c82 */ /* 0x000fe40008000000 */
        /* <DEDUP_REMOVED lines=19> */
.L_x_32:
[----:B------:R-:W-:-:S04]  /*45d0*/  ULEA UR6, UR55, UR39, 0x3 ;  /* 0x0000002737067291 */ /* 0x000fc8000f8e183f */
[----:B------:R-:W-:-:S04]  /*45e0*/  UIADD3 UR6, UR6, 0x20428, URZ ;  /* 0x0002042806067890 */ /* 0x000fc8000fffe03f */
[----:B------:R-:W-:-:S09]  /*45f0*/  UPRMT UR6, URZ, 0x654, UR6 ;  /* 0x000006543f067896 */ /* 0x000fd20008000006 */
[----:B------:R-:W-:Y:S01]  /*4600*/  SYNCS.ARRIVE.TRANS64.RED.A1T0 RZ, [UR6], RZ ;  /* 0x000000ffffff79a7 */ /* 0x000fe20008100406 */
[----:B------:R-:W-:Y:S05]  /*4610*/  @P1 BRA `(.L_x_33) ;  /* 0x0000000000041947 */ /* 0x000fea0003800000 */
[----:B------:R-:W-:Y:S01]  /*4620*/  BPT.TRAP 0x1 ;  /* 0x000000040000795c */ /* 0x000fe20000300000 */
.L_x_33:
[----:B------:R-:W-:-:S04]  /*4630*/  UIADD3 UR55, UR55, 0x1, URZ ;  /* 0x0000000137377890 */ /* 0x000fc8000fffe03f */
[----:B------:R-:W-:-:S04]  /*4640*/  UISETP.NE.AND UP0, UPT, UR55, 0x5, UPT ;  /* 0x000000053700788c */ /* 0x000fc8000bf05270 */
[----:B------:R-:W-:Y:S01]  /*4650*/  USEL UR55, UR55, URZ, UP0 ;  /* 0x0000003f37377287 */ /* 0x000fe20008000000 */
[----:B------:R-:W-:Y:S11]  /*4660*/  @!P0 BRA `(.L_x_34) ;  /* 0x0000000000048947 */ /* 0x000ff60003800000 */
[----:B------:R-:W-:Y:S01]  /*4670*/  BPT.TRAP 0x1 ;  /* 0x000000040000795c */ /* 0x000fe20000300000 */
.L_x_34:
[----:B------:R-:W-:-:S04]  /*4680*/  ULEA UR6, UR55, UR39, 0x3 ;  /* 0x0000002737067291 */ /* 0x000fc8000f8e183f */
[----:B------:R-:W-:-:S04]  /*4690*/  UIADD3 UR6, UR6, 0x20428, URZ ;  /* 0x0002042806067890 */ /* 0x000fc8000fffe03f */
[----:B------:R-:W-:-:S09]  /*46a0*/  UPRMT UR6, URZ, 0x654, UR6 ;  /* 0x000006543f067896 */ /* 0x000fd20008000006 */
[----:B------:R-:W-:Y:S01]  /*46b0*/  SYNCS.ARRIVE.TRANS64.RED.A1T0 RZ, [UR6], RZ ;  /* 0x000000ffffff79a7 */ /* 0x000fe20008100406 */
[----:B------:R-:W-:Y:S05]  /*46c0*/  @P1 BRA `(.L_x_35) ;  /* 0x0000000000041947 */ /* 0x000fea0003800000 */
[----:B------:R-:W-:Y:S01]  /*46d0*/  BPT.TRAP 0x1 ;  /* 0x000000040000795c */ /* 0x000fe20000300000 */
.L_x_35:
[----:B------:R-:W-:Y:S01]  /*46e0*/  UIADD3 UR10, UR10, 0x1, URZ ;  /* 0x000000010a0a7890 */ /* 0x000fe2000fffe03f */
[C---:B------:R-:W-:Y:S01]  /*46f0*/  ISETP.GT.AND P2, PT, R6.reuse, 0x2, PT ;  /* 0x000000020600780c */ /* 0x040fe20003f44270 */
[----:B------:R-:W-:Y:S01]  /*4700*/  UIADD3 UR55, UR55, 0x1, URZ ;  /* 0x0000000137377890 */ /* 0x000fe2000fffe03f */
[----:B------:R-:W-:Y:S01]  /*4710*/  IADD3 R6, R6, -0x1, RZ ;  /* 0xffffffff06067810 */ /* 0x000fe20007ffe0ff */
[----:B------:R-:W-:Y:S01]  /*4720*/  UISETP.NE.AND UP1, UPT, UR10, 0x5, UPT ;  /* 0x000000050a00788c */ /* 0x000fe2000bf25270 */
[----:B------:R-:W-:Y:S01]  /*4730*/  MOV R7, R4 ;  /* 0x0000000400077202 */ /* 0x000fe20000000f00 */
[----:B------:R-:W-:Y:S01]  /*4740*/  UISETP.NE.AND UP0, UPT, UR55, 0x5, UPT ;  /* 0x000000053700788c */ /* 0x000fe2000bf05270 */
[----:B-1----:R-:W-:Y:S01]  /*4750*/  IMAD.MOV.U32 R9, RZ, RZ, R5 ;  /* 0x000000ffff097224 */ /* 0x002fe200078e0005 */
[----:B------:R-:W-:Y:S02]  /*4760*/  USEL UR6, URZ, 0x1, UP1 ;  /* 0x000000013f067887 */ /* 0x000fe40008800000 */
[----:B------:R-:W-:-:S02]  /*4770*/  USEL UR55, UR55, URZ, UP0 ;  /* 0x0000003f37377287 */ /* 0x000fc40008000000 */
[----:B------:R-:W-:Y:S02]  /*4780*/  USEL UR38, UR10, URZ, UP1 ;  /* 0x0000003f0a267287 */ /* 0x000fe40008800000 */
[----:B------:R-:W-:Y:S01]  /*4790*/  LOP3.LUT R23, R23, UR6, RZ, 0x3c, !PT ;  /* 0x0000000617177c12 */ /* 0x000fe2000f8e3cff */
[----:B------:R-:W-:Y:S09]  /*47a0*/  @P2 BRA `(.L_x_36) ;  /* 0xffffffe400102947 */ /* 0x000ff2000383ffff */
.L_x_25:
[----:B------:R-:W-:-:S04]  /*47b0*/  ULOP3.LUT UR4, UR47, 0x1, URZ, 0xfc, !UPT ;  /* 0x000000012f047892 */ /* 0x000fc8000f8efc3f */
[----:B------:R-:W-:-:S06]  /*47c0*/  UISETP.NE.AND UP0, UPT, UR4, 0x3, UPT ;  /* 0x000000030400788c */ /* 0x000fcc000bf05270 */
[----:B------:R-:W-:-:S13]  /*47d0*/  PLOP3.LUT P2, PT, PT, PT, UP0, 0x80, 0x0 ;  /* 0x000000000000781c */ /* 0x000fda0003f4f008 */
[----:B------:R-:W-:Y:S05]  /*47e0*/  @!P2 BRA `(.L_x_37) ;  /* 0x000000000004a947 */ /* 0x000fea0003800000 */
[----:B------:R-:W-:Y:S01]  /*47f0*/  BPT.TRAP 0x1 ;  /* 0x000000040000795c */ /* 0x000fe20000300000 */
.L_x_37:
[----:B------:R-:W-:Y:S02]  /*4800*/  UISETP.GT.U32.AND UP0, UPT, UR47, 0x1, UPT ;  /* 0x000000012f00788c */ /* 0x000fe4000bf04070 */
[----:B------:R-:W-:-:S04]  /*4810*/  ULEA UR4, UR36, UR39, 0x3 ;  /* 0x0000002724047291 */ /* 0x000fc8000f8e183f */
[----:B------:R-:W-:Y:S01]  /*4820*/  UIADD3 UR4, UR4, 0x20460, URZ ;  /* 0x0002046004047890 */ /* 0x000fe2000fffe03f */
[----:B------:R-:W-:-:S03]  /*4830*/  PLOP3.LUT P2, PT, PT, PT, UP0, 0x80, 0x0 ;  /* 0x000000000000781c */ /* 0x000fc60003f4f008 */
[----:B------:R-:W-:-:S09]  /*4840*/  UPRMT UR4, URZ, 0x654, UR4 ;  /* 0x000006543f047896 */ /* 0x000fd20008000004 */
[----:B------:R-:W-:Y:S01]  /*4850*/  SYNCS.ARRIVE.TRANS64.RED.A1T0 RZ, [UR4], RZ ;  /* 0x000000ffffff79a7 */ /* 0x000fe20008100404 */
[----:B------:R-:W-:Y:S05]  /*4860*/  @P2 BRA `(.L_x_38) ;  /* 0x0000000000042947 */ /* 0x000fea0003800000 */
[----:B------:R-:W-:Y:S01]  /*4870*/  BPT.TRAP 0x1 ;  /* 0x000000040000795c */ /* 0x000fe20000300000 */
.L_x_38:
[----:B------:R-:W-:Y:S05]  /*4880*/  @!P0 BRA `(.L_x_39) ;  /* 0x0000000000048947 */ /* 0x000fea0003800000 */
[----:B------:R-:W-:Y:S01]  /*4890*/  BPT.TRAP 0x1 ;  /* 0x000000040000795c */ /* 0x000fe20000300000 */
.L_x_39:
[----:B------:R-:W-:-:S04]  /*48a0*/  ULEA UR55, UR55, UR39, 0x3 ;  /* 0x0000002737377291 */ /* 0x000fc8000f8e183f */
[----:B------:R-:W-:-:S04]  /*48b0*/  UIADD3 UR55, UR55, 0x20428, URZ ;  /* 0x0002042837377890 */ /* 0x000fc8000fffe03f */
[----:B------:R-:W-:-:S09]  /*48c0*/  UPRMT UR55, URZ, 0x654, UR55 ;  /* 0x000006543f377896 */ /* 0x000fd20008000037 */
[----:B------:R-:W-:Y:S01]  /*48d0*/  SYNCS.ARRIVE.TRANS64.RED.A1T0 RZ, [UR55], RZ ;  /* 0x000000ffffff79a7 */ /* 0x000fe20008100437 */
[----:B------:R-:W-:Y:S05]  /*48e0*/  @P1 BRA `(.L_x_40) ;  /* 0x0000000000041947 */ /* 0x000fea0003800000 */
[----:B------:R-:W-:Y:S01]  /*48f0*/  BPT.TRAP 0x1 ;  /* 0x000000040000795c */ /* 0x000fe20000300000 */
.L_x_40:
[----:B------:R-:W1:Y:S01]  /*4900*/  SHFL.BFLY PT, R7, R0, 0x1, 0x1f ;  /* 0x0c201f0000077f89 */ /* 0x000e6200000e0000 */
[----:B------:R-:W-:Y:S01]  /*4910*/  BSSY B0, `(.L_x_41) ;  /* 0x0000023000007945 */ /* 0x000fe20003800000 */
[----:B------:R-:W-:Y:S02]  /*4920*/  MOV R9, 0x7f800000 ;  /* 0x7f80000000097802 */ /* 0x000fe40000000f00 */
[----:B------:R-:W2:Y:S01]  /*4930*/  SHFL.BFLY PT, R6, R3, 0x1, 0x1f ;  /* 0x0c201f0003067f89 */ /* 0x000ea200000e0000 */
[----:B------:R-:W-:Y:S02]  /*4940*/  MOV R10, 0x3f800000 ;  /* 0x3f800000000a7802 */ /* 0x000fe40000000f00 */
[----:B------:R-:W-:Y:S01]  /*4950*/  MOV R11, 0x7f800000 ;  /* 0x7f800000000b7802 */ /* 0x000fe20000000f00 */
[----:B-1----:R-:W-:Y:S01]  /*4960*/  FADD R7, R7, R0 ;  /* 0x0000000007077221 */ /* 0x002fe20000000000 */
[----:B--2---:R-:W-:-:S04]  /*4970*/  FADD R15, R6, R3 ;  /* 0x00000003060f7221 */ /* 0x004fc80000000000 */
[----:B------:R-:W1:Y:S01]  /*4980*/  SHFL.BFLY PT, R8, R7, 0x2, 0x1f ;  /* 0x0c401f0007087f89 */ /* 0x000e6200000e0000 */
[----:B------:R-:W-:-:S03]  /*4990*/  IMAD.MOV.U32 R6, RZ, RZ, 0x3f800000 ;  /* 0x3f800000ff067424 */ /* 0x000fc600078e00ff */
[----:B------:R-:W2:Y:S01]  /*49a0*/  SHFL.BFLY PT, R20, R15, 0x2, 0x1f ;  /* 0x0c401f000f147f89 */ /* 0x000ea200000e0000 */
[C---:B-1----:R-:W-:Y:S01]  /*49b0*/  FSETP.NE.AND P0, PT, R7.reuse, -R8, PT ;  /* 0x800000080700720b */ /* 0x042fe20003f05000 */
[----:B------:R-:W-:Y:S01]  /*49c0*/  FADD R3, R7, R8 ;  /* 0x0000000807037221 */ /* 0x000fe20000000000 */
[----:B--2---:R-:W-:-:S11]  /*49d0*/  FADD R8, R15, R20 ;  /* 0x000000140f087221 */ /* 0x004fd60000000000 */
[----:B------:R-:W-:Y:S05]  /*49e0*/  @!P0 BRA `(.L_x_42) ;  /* 0x0000000000548947 */ /* 0x000fea0003800000 */
[----:B------:R-:W-:Y:S01]  /*49f0*/  IADD3 R0, R3, 0x1800000, RZ ;  /* 0x0180000003007810 */ /* 0x000fe20007ffe0ff */
[----:B------:R-:W-:Y:S03]  /*4a00*/  BSSY B1, `(.L_x_43) ;  /* 0x000000c000017945 */ /* 0x000fe60003800000 */
[----:B------:R-:W-:-:S04]  /*4a10*/  LOP3.LUT R0, R0, 0x7f800000, RZ, 0xc0, !PT ;  /* 0x7f80000000007812 */ /* 0x000fc800078ec0ff */
[----:B------:R-:W-:-:S13]  /*4a20*/  ISETP.GT.U32.AND P0, PT, R0, 0x1ffffff, PT ;  /* 0x01ffffff0000780c */ /* 0x000fda0003f04070 */
[----:B------:R-:W-:Y:S05]  /*4a30*/  @P0 BRA `(.L_x_44) ;  /* 0x0000000000100947 */ /* 0x000fea0003800000 */
[----:B------:R-:W-:-:S07]  /*4a40*/  MOV R14, 0x4a60 ;  /* 0x00004a60000e7802 */ /* 0x000fce0000000f00 */
[----:B------:R-:W-:Y:S05]  /*4a50*/  CALL.REL.NOINC `($__internal_0_$__cuda_sm20_rcp_rn_f32_slowpath) ;  /* 0x0000003800187944 */ /* 0x000fea0003c00000 */
[----:B------:R-:W-:Y:S01]  /*4a60*/  IMAD.MOV.U32 R6, RZ, RZ, R0 ;  /* 0x000000ffff067224 */ /* 0x000fe200078e0000 */
[----:B------:R-:W-:Y:S06]  /*4a70*/  BRA `(.L_x_45) ;  /* 0x0000000000107947 */ /* 0x000fec0003800000 */
.L_x_44:
[----:B------:R-:W1:Y:S02]  /*4a80*/  MUFU.RCP R6, R3 ;  /* 0x0000000300067308 */ /* 0x000e640000001000 */
[----:B-1----:R-:W-:-:S04]  /*4a90*/  FFMA R0, R3, R6, -1 ;  /* 0xbf80000003007423 */ /* 0x002fc80000000006 */
[----:B------:R-:W-:-:S04]  /*4aa0*/  FADD.FTZ R7, -R0, -RZ ;  /* 0x800000ff00077221 */ /* 0x000fc80000010100 */
[----:B------:R-:W-:-:S07]  /*4ab0*/  FFMA R6, R6, R7, R6 ;  /* 0x0000000706067223 */ /* 0x000fce0000000006 */
.L_x_45:
[----:B------:R-:W-:Y:S05]  /*4ac0*/  BSYNC B1 ;  /* 0x0000000000017941 */ /* 0x000fea0003800000 */
.L_x_43:
[----:B------:R-:W-:Y:S01]  /*4ad0*/  FSETP.GEU.AND P0, PT, |R3|, 1.175494350822287508e-38, PT ;  /* 0x008000000300780b */ /* 0x000fe20003f0e200 */
[----:B------:R-:W-:-:S12]  /*4ae0*/  ULDC UR4, c[0x0][0x600] ;  /* 0x0001800000047ab9 */ /* 0x000fd80000000800 */
[----:B------:R-:W-:-:S04]  /*4af0*/  @!P0 FMUL R3, R3, 16777216 ;  /* 0x4b80000003038820 */ /* 0x000fc80000400000 */
[----:B------:R-:W1:Y:S02]  /*4b00*/  MUFU.LG2 R0, R3 ;  /* 0x0000000300007308 */ /* 0x000e640000000c00 */
[----:B-1----:R-:W-:-:S04]  /*4b10*/  @!P0 FADD R0, R0, -24 ;  /* 0xc1c0000000008421 */ /* 0x002fc80000000000 */
[----:B------:R-:W-:-:S04]  /*4b20*/  FMUL R11, R0, 0.69314718246459960938 ;  /* 0x3f317218000b7820 */ /* 0x000fc80000400000 */
[----:B------:R-:W-:-:S07]  /*4b30*/  FFMA R11, R4, UR4, R11 ;  /* 0x00000004040b7c23 */ /* 0x000fce000800000b */
.L_x_42:
[----:B------:R-:W-:Y:S05]  /*4b40*/  BSYNC B0 ;  /* 0x0000000000007941 */ /* 0x000fea0003800000 */
.L_x_41:
[----:B------:R-:W-:Y:S01]  /*4b50*/  FSETP.NE.AND P0, PT, R15, -R20, PT ;  /* 0x800000140f00720b */ /* 0x000fe20003f05000 */
[----:B------:R-:W-:Y:S01]  /*4b60*/  ULDC UR4, c[0x0][0x608] ;  /* 0x0001820000047ab9 */ /* 0x000fe20000000800 */
[----:B------:R-:W-:Y:S01]  /*4b70*/  BSSY B0, `(.L_x_46) ;  /* 0x0000039000007945 */ /* 0x000fe20003800000 */
[----:B------:R-:W-:-:S04]  /*4b80*/  FMUL R6, R6, UR4 ;  /* 0x0000000406067c20 */ /* 0x000fc80008400000 */
        /* <DEDUP_REMOVED lines=32> */
[----:B------:R-:W-:Y:S06]  /*4d90*/  @!P0 BRA `(.L_x_47) ;  /* 0x0000000000588947 */ /* 0x000fec0003800000 */
[----:B------:R-:W-:Y:S01]  /*4da0*/  IADD3 R0, R8, 0x1800000, RZ ;  /* 0x0180000008007810 */ /* 0x000fe20007ffe0ff */
[----:B------:R-:W-:Y:S03]  /*4db0*/  BSSY B1, `(.L_x_48) ;  /* 0x000000d000017945 */ /* 0x000fe60003800000 */
[----:B------:R-:W-:-:S04]  /*4dc0*/  LOP3.LUT R0, R0, 0x7f800000, RZ, 0xc0, !PT ;  /* 0x7f80000000007812 */ /* 0x000fc800078ec0ff */
[----:B------:R-:W-:-:S13]  /*4dd0*/  ISETP.GT.U32.AND P0, PT, R0, 0x1ffffff, PT ;  /* 0x01ffffff0000780c */ /* 0x000fda0003f04070 */
[----:B------:R-:W-:Y:S05]  /*4de0*/  @P0 BRA `(.L_x_49) ;  /* 0x0000000000140947 */ /* 0x000fea0003800000 */
[----:B------:R-:W-:Y:S02]  /*4df0*/  MOV R3, R8 ;  /* 0x0000000800037202 */ /* 0x000fe40000000f00 */
[----:B------:R-:W-:-:S07]  /*4e00*/  MOV R14, 0x4e20 ;  /* 0x00004e20000e7802 */ /* 0x000fce0000000f00 */
[----:B------:R-:W-:Y:S05]  /*4e10*/  CALL.REL.NOINC `($__internal_0_$__cuda_sm20_rcp_rn_f32_slowpath) ;  /* 0x0000003400287944 */ /* 0x000fea0003c00000 */
[----:B------:R-:W-:Y:S01]  /*4e20*/  IMAD.MOV.U32 R10, RZ, RZ, R0 ;  /* 0x000000ffff0a7224 */ /* 0x000fe200078e0000 */
[----:B------:R-:W-:Y:S06]  /*4e30*/  BRA `(.L_x_50) ;  /* 0x0000000000107947 */ /* 0x000fec0003800000 */
.L_x_49:
[----:B------:R-:W1:Y:S02]  /*4e40*/  MUFU.RCP R3, R8 ;  /* 0x0000000800037308 */ /* 0x000e640000001000 */
[----:B-1----:R-:W-:-:S04]  /*4e50*/  FFMA R0, R8, R3, -1 ;  /* 0xbf80000008007423 */ /* 0x002fc80000000003 */
[----:B------:R-:W-:-:S04]  /*4e60*/  FADD.FTZ R0, -R0, -RZ ;  /* 0x800000ff00007221 */ /* 0x000fc80000010100 */
[----:B------:R-:W-:-:S07]  /*4e70*/  FFMA R10, R3, R0, R3 ;  /* 0x00000000030a7223 */ /* 0x000fce0000000003 */
.L_x_50:
[----:B------:R-:W-:Y:S05]  /*4e80*/  BSYNC B1 ;  /* 0x0000000000017941 */ /* 0x000fea0003800000 */
.L_x_48:
[----:B------:R-:W-:Y:S01]  /*4e90*/  FSETP.GEU.AND P0, PT, |R8|, 1.175494350822287508e-38, PT ;  /* 0x008000000800780b */ /* 0x000fe20003f0e200 */
[----:B------:R-:W-:-:S12]  /*4ea0*/  ULDC UR4, c[0x0][0x600] ;  /* 0x0001800000047ab9 */ /* 0x000fd80000000800 */
[----:B------:R-:W-:-:S04]  /*4eb0*/  @!P0 FMUL R8, R8, 16777216 ;  /* 0x4b80000008088820 */ /* 0x000fc80000400000 */
[----:B------:R-:W1:Y:S02]  /*4ec0*/  MUFU.LG2 R0, R8 ;  /* 0x0000000800007308 */ /* 0x000e640000000c00 */
[----:B-1----:R-:W-:-:S04]  /*4ed0*/  @!P0 FADD R0, R0, -24 ;  /* 0xc1c0000000008421 */ /* 0x002fc80000000000 */
[----:B------:R-:W-:-:S04]  /*4ee0*/  FMUL R0, R0, 0.69314718246459960938 ;  /* 0x3f31721800007820 */ /* 0x000fc80000400000 */
[----:B------:R-:W-:-:S07]  /*4ef0*/  FFMA R9, R5, UR4, R0 ;  /* 0x0000000405097c23 */ /* 0x000fce0008000000 */
.L_x_47:
[----:B------:R-:W-:Y:S05]  /*4f00*/  BSYNC B0 ;  /* 0x0000000000007941 */ /* 0x000fea0003800000 */
.L_x_46:
[----:B------:R-:W-:Y:S01]  /*4f10*/  SHF.L.U32 R0, R122, 0x1f, RZ ;  /* 0x0000001f7a007819 */ /* 0x000fe200000006ff */
[----:B------:R-:W-:Y:S01]  /*4f20*/  UISETP.NE.AND UP0, UPT, UR49, 0x1, UPT ;  /* 0x000000013100788c */ /* 0x000fe2000bf05270 */
[----:B------:R-:W-:Y:S01]  /*4f30*/  LOP3.LUT P0, RZ, R2, 0x3, RZ, 0xc0, !PT ;  /* 0x0000000302ff7812 */ /* 0x000fe2000780c0ff */
[----:B------:R-:W-:Y:S01]  /*4f40*/  UISETP.NE.AND UP1, UPT, UR49, 0x2, UPT ;  /* 0x000000023100788c */ /* 0x000fe2000bf25270 */
[----:B------:R-:W1:Y:S01]  /*4f50*/  SYNCS.PHASECHK.TRANS64.TRYWAIT P1, [UR40+0x8], R0 ;  /* 0x00000800ff0075a7 */ /* 0x000e620008020168 */
[----:B------:R-:W-:Y:S01]  /*4f60*/  ULDC UR4, c[0x0][0x608] ;  /* 0x0001820000047ab9 */ /* 0x000fe20000000800 */
[----:B------:R-:W-:Y:S01]  /*4f70*/  USHF.L.U32 UR42, UR42, 0x6, URZ ;  /* 0x000000062a2a7899 */ /* 0x000fe2000800063f */
[----:B------:R-:W-:-:S05]  /*4f80*/  FMUL R10, R10, UR4 ;  /* 0x000000040a0a7c20 */ /* 0x000fca0008400000 */
[----:B------:R-:W-:Y:S02]  /*4f90*/  @!UP0 ULOP3.LUT UP2, URZ, UR36, 0x2, URZ, 0xc0, !UPT ;  /* 0x00000002243f8892 */ /* 0x000fe4000f84c03f */
[----:B------:R-:W-:Y:S02]  /*4fa0*/  @!UP0 ULOP3.LUT UR36, UR36, 0x1, URZ, 0xc0, !UPT ;  /* 0x0000000124248892 */ /* 0x000fe4000f8ec03f */
[----:B------:R-:W-:Y:S02]  /*4fb0*/  @!UP0 USEL UR5, URZ, 0x1, UP2 ;  /* 0x000000013f058887 */ /* 0x000fe40009000000 */
[----:B------:R-:W-:Y:S02]  /*4fc0*/  @!UP1 UIADD3 UR6, UR36, 0x1, URZ ;  /* 0x0000000124069890 */ /* 0x000fe4000fffe03f */
[----:B------:R-:W-:Y:S02]  /*4fd0*/  @!UP0 ULOP3.LUT UR37, UR37, UR5, URZ, 0x3c, !UPT ;  /* 0x0000000525258292 */ /* 0x000fe4000f8e3c3f */
[----:B------:R-:W-:-:S02]  /*4fe0*/  @!UP1 UISETP.GT.U32.AND UP2, UPT, UR6, 0x1, UPT ;  /* 0x000000010600988c */ /* 0x000fc4000bf44070 */
[----:B------:R-:W-:Y:S02]  /*4ff0*/  @!UP1 ULOP3.LUT UR36, UR36, 0x1, URZ, 0xc, !UPT ;  /* 0x0000000124249892 */ /* 0x000fe4000f8e0c3f */
[----:B------:R-:W-:-:S04]  /*5000*/  @!UP1 USEL UR5, URZ, 0x1, !UP2 ;  /* 0x000000013f059887 */ /* 0x000fc8000d000000 */
[----:B------:R-:W-:Y:S01]  /*5010*/  @!UP1 ULOP3.LUT UR37, UR37, UR5, URZ, 0x3c, !UPT ;  /* 0x0000000525259292 */ /* 0x000fe2000f8e3c3f */
[----:B-1----:R-:W-:Y:S11]  /*5020*/  @!P1 BRA `(.L_x_51) ;  /* 0x0000002c00ac9947 */ /* 0x002ff60003800000 */
.L_x_118:
[----:B------:R-:W-:Y:S04]  /*5030*/  BSSY B0, `(.L_x_52) ;  /* 0x0000012000007945 */ /* 0x000fe80003800000 */
[----:B------:R-:W-:Y:S05]  /*5040*/  @P0 BRA `(.L_x_53) ;  /* 0x0000000000400947 */ /* 0x000fea0003800000 */
[----:B------:R-:W-:Y:S01]  /*5050*/  ULDC.64 UR4, c[0x0][0x688] ;  /* 0x0001a20000047ab9 */ /* 0x000fe20000000a00 */
[----:B------:R-:W-:Y:S01]  /*5060*/  IADD3 R5, R16, UR42, RZ ;  /* 0x0000002a10057c10 */ /* 0x000fe2000fffe0ff */
[----:B------:R-:W-:-:S03]  /*5070*/  UIMAD UR4, UR43, UR4, UR42 ;  /* 0x000000042b0472a4 */ /* 0x000fc6000f8e022a */
[----:B------:R-:W-:Y:S01]  /*5080*/  IADD3 R4, R5, 0x8, RZ ;  /* 0x0000000805047810 */ /* 0x000fe20007ffe0ff */
[----:B------:R-:W-:-:S03]  /*5090*/  UIMAD UR4, UR44, UR5, UR4 ;  /* 0x000000052c0472a4 */ /* 0x000fc6000f8e0204 */
[----:B------:R-:W-:Y:S02]  /*50a0*/  ULDC UR5, c[0x0][0x288] ;  /* 0x0000a20000057ab9 */ /* 0x000fe40000000800 */
[----:B------:R-:W-:Y:S01]  /*50b0*/  ISETP.GE.U32.AND P0, PT, R5, UR5, PT ;  /* 0x0000000505007c0c */ /* 0x000fe2000bf06070 */
[----:B-1----:R-:W-:Y:S01]  /*50c0*/  IMAD.U32 R3, RZ, RZ, UR4 ;  /* 0x00000004ff037e24 */ /* 0x002fe2000f8e00ff */
[----:B------:R-:W-:Y:S02]  /*50d0*/  IADD3 R0, P2, R16, UR4, RZ ;  /* 0x0000000410007c10 */ /* 0x000fe4000ff5e0ff */
[----:B------:R-:W-:Y:S01]  /*50e0*/  ISETP.GE.U32.AND P1, PT, R4, UR5, PT ;  /* 0x0000000504007c0c */ /* 0x000fe2000bf26070 */
[----:B------:R-:W-:Y:S01]  /*50f0*/  ULDC.64 UR4, c[0x0][0x680] ;  /* 0x0001a00000047ab9 */ /* 0x000fe20000000a00 */
[----:B------:R-:W-:Y:S02]  /*5100*/  LEA.HI.X.SX32 R3, R3, RZ, 0x1, P2 ;  /* 0x000000ff03037211 */ /* 0x000fe400010f0eff */
[----:B------:R-:W-:-:S04]  /*5110*/  LEA R4, P2, R0, UR4, 0x2 ;  /* 0x0000000400047c11 */ /* 0x000fc8000f8410ff */
[----:B------:R-:W-:-:S05]  /*5120*/  LEA.HI.X R5, R0, UR5, R3, 0x2, P2 ;  /* 0x0000000500057c11 */ /* 0x000fca00090f1403 */
[----:B------:R2:W-:Y:S04]  /*5130*/  @!P0 STG.E desc[UR52][R4.64], R11 ;  /* 0x0000000b04008986 */ /* 0x0005e8000c101934 */
[----:B------:R2:W-:Y:S02]  /*5140*/  @!P1 STG.E desc[UR52][R4.64+0x20], R9 ;  /* 0x0000200904009986 */ /* 0x0005e4000c101934 */
.L_x_53:
[----:B------:R-:W-:Y:S05]  /*5150*/  BSYNC B0 ;  /* 0x0000000000007941 */ /* 0x000fea0003800000 */
.L_x_52:
[----:B------:R-:W-:Y:S01]  /*5160*/  ULDC.64 UR4, c[0x0][0x730] ;  /* 0x0001cc0000047ab9 */ /* 0x000fe20000000a00 */
[-C--:B------:R-:W-:Y:S01]  /*5170*/  FMUL R26, R26, R10.reuse ;  /* 0x0000000a1a1a7220 */ /* 0x080fe20000400000 */
[----:B------:R-:W-:Y:S01]  /*5180*/  ISETP.NE.U32.AND P0, PT, RZ, UR4, PT ;  /* 0x00000004ff007c0c */ /* 0x000fe2000bf05070 */
[-C--:B------:R-:W-:Y:S01]  /*5190*/  FMUL R27, R27, R10.reuse ;  /* 0x0000000a1b1b7220 */ /* 0x080fe20000400000 */
[-C--:B------:R-:W-:Y:S01]  /*51a0*/  FMUL R30, R30, R10.reuse ;  /* 0x0000000a1e1e7220 */ /* 0x080fe20000400000 */
[-C--:B------:R-:W-:Y:S01]  /*51b0*/  FMUL R31, R31, R10.reuse ;  /* 0x0000000a1f1f7220 */ /* 0x080fe20000400000 */
[----:B------:R-:W-:Y:S01]  /*51c0*/  ISETP.NE.AND.EX P0, PT, RZ, UR5, PT, P0 ;  /* 0x00000005ff007c0c */ /* 0x000fe2000bf05300 */
        /* <DEDUP_REMOVED lines=28> */
[----:B------:R-:W-:Y:S06]  /*5390*/  @P0 BRA `(.L_x_54) ;  /* 0x0000000000240947 */ /* 0x000fec0003800000 */
[----:B------:R-:W-:Y:S02]  /*53a0*/  ULDC.64 UR4, c[0x0][0x728] ;  /* 0x0001ca0000047ab9 */ /* 0x000fe40000000a00 */
[----:B------:R-:W-:-:S04]  /*53b0*/  ISETP.NE.U32.AND P0, PT, RZ, UR4, PT ;  /* 0x00000004ff007c0c */ /* 0x000fc8000bf05070 */
[----:B------:R-:W-:-:S13]  /*53c0*/  ISETP.NE.AND.EX P0, PT, RZ, UR5, PT, P0 ;  /* 0x00000005ff007c0c */ /* 0x000fda000bf05300 */
[----:B------:R-:W-:Y:S05]  /*53d0*/  @!P0 BRA `(.L_x_55) ;  /* 0x00000000000c8947 */ /* 0x000fea0003800000 */
[----:B------:R-:W3:Y:S02]  /*53e0*/  LDC.64 R120, c[0x0][0x728] ;  /* 0x0001ca00ff787b82 */ /* 0x000ee40000000a00 */
[----:B---3--:R3:W5:Y:S01]  /*53f0*/  LDG.E R120, desc[UR52][R120.64] ;  /* 0x0000003478787981 */ /* 0x008762000c1e1900 */
[----:B------:R-:W-:Y:S05]  /*5400*/  BRA `(.L_x_54) ;  /* 0x0000000000087947 */ /* 0x000fea0003800000 */
.L_x_55:
[----:B------:R-:W-:Y:S02]  /*5410*/  ULDC UR4, c[0x0][0x720] ;  /* 0x0001c80000047ab9 */ /* 0x000fe40000000800 */
[----:B------:R-:W-:-:S07]  /*5420*/  MOV R120, UR4 ;  /* 0x0000000400787c02 */ /* 0x000fce0008000f00 */
.L_x_54:
[----:B-1----:R-:W-:-:S04]  /*5430*/  MOV R0, RZ ;  /* 0x000000ff00007202 */ /* 0x002fc80000000f00 */
[----:B------:R-:W-:-:S13]  /*5440*/  LOP3.LUT P0, RZ, R0, 0x1bf, RZ, 0xc0, !PT ;  /* 0x000001bf00ff7812 */ /* 0x000fda000780c0ff */
[----:B------:R-:W-:Y:S05]  /*5450*/  @!P0 BRA `(.L_x_56) ;  /* 0x0000000000408947 */ /* 0x000fea0003800000 */
[----:B------:R-:W-:Y:S01]  /*5460*/  MOV R0, 0x0 ;  /* 0x0000000000007802 */ /* 0x000fe20000000f00 */
[----:B------:R-:W-:Y:S01]  /*5470*/  ULDC.64 UR4, c[0x4][0x70] ;  /* 0x01001c0000047ab9 */ /* 0x000fe20000000a00 */
[----:B------:R-:W-:Y:S01]  /*5480*/  ULDC.64 UR6, c[0x4][0x8] ;  /* 0x0100020000067ab9 */ /* 0x000fe20000000a00 */
[----:B--2---:R-:W-:Y:S01]  /*5490*/  MOV R4, UR4 ;  /* 0x0000000400047c02 */ /* 0x004fe20008000f00 */
[----:B------:R1:W2:Y:S01]  /*54a0*/  LDC.64 R14, c[0x4][R0] ;  /* 0x01000000000e7b82 */ /* 0x0002a20000000a00 */
[----:B------:R-:W-:Y:S01]  /*54b0*/  IMAD.U32 R5, RZ, RZ, UR5 ;  /* 0x00000005ff057e24 */ /* 0x000fe2000f8e00ff */
[----:B------:R-:W-:Y:S01]  /*54c0*/  ULDC.64 UR4, c[0x4][0x78] ;  /* 0x01001e0000047ab9 */ /* 0x000fe20000000a00 */
[----:B------:R-:W-:Y:S01]  /*54d0*/  IMAD.U32 R10, RZ, RZ, UR6 ;  /* 0x00000006ff0a7e24 */ /* 0x000fe2000f8e00ff */
[----:B------:R-:W-:Y:S01]  /*54e0*/  MOV R6, UR4 ;  /* 0x0000000400067c02 */ /* 0x000fe20008000f00 */
[----:B------:R-:W-:Y:S01]  /*54f0*/  IMAD.MOV.U32 R12, RZ, RZ, 0x1 ;  /* 0x00000001ff0c7424 */ /* 0x000fe200078e00ff */
[----:B------:R-:W-:-:S02]  /*5500*/  MOV R7, UR5 ;  /* 0x0000000500077c02 */ /* 0x000fc40008000f00 */
[----:B------:R-:W-:Y:S02]  /*5510*/  MOV R11, UR7 ;  /* 0x00000007000b7c02 */ /* 0x000fe40008000f00 */
[----:B------:R-:W-:Y:S02]  /*5520*/  MOV R8, 0x70 ;  /* 0x0000007000087802 */ /* 0x000fe40000000f00 */
[----:B-1----:R-:W-:-:S07]  /*5530*/  MOV R13, RZ ;  /* 0x000000ff000d7202 */ /* 0x002fce0000000f00 */
[----:B------:R-:W-:-:S07]  /*5540*/  LEPC R20, `(.L_x_56) ;  /* 0x000000001014794e */ /* 0x000fce0000000000 */
[----:B--23-5:R-:W-:Y:S05]  /*5550*/  CALL.ABS.NOINC R14 ;  /* 0x000000000e007343 */ /* 0x02cfea0003c00000 */
.L_x_56:
[----:B------:R-:W-:-:S04]  /*5560*/  UIADD3 UR4, UR39, 0x1c000, URZ ;  /* 0x0001c00027047890 */ /* 0x000fc8000fffe03f */
[----:B------:R-:W-:-:S06]  /*5570*/  ULOP3.LUT UP0, URZ, UR4, 0x1b0, URZ, 0xc0, !UPT ;  /* 0x000001b0043f7892 */ /* 0x000fcc000f80c03f */
[----:B------:R-:W-:-:S13]  /*5580*/  PLOP3.LUT P0, PT, PT, PT, UP0, 0x80, 0x0 ;  /* 0x000000000000781c */ /* 0x000fda0003f0f008 */
        /* <DEDUP_REMOVED lines=8> */
[----:B------:R-:W-:Y:S01]  /*5610*/  MOV R6, UR6 ;  /* 0x0000000600067c02 */ /* 0x000fe20008000f00 */
[----:B------:R-:W-:Y:S01]  /*5620*/  IMAD.U32 R10, RZ, RZ, UR4 ;  /* 0x00000004ff0a7e24 */ /* 0x000fe2000f8e00ff */
[----:B------:R-:W-:Y:S01]  /*5630*/  MOV R7, UR7 ;  /* 0x0000000700077c02 */ /* 0x000fe20008000f00 */
[----:B------:R-:W-:Y:S01]  /*5640*/  IMAD.MOV.U32 R12, RZ, RZ, 0x1 ;  /* 0x00000001ff0c7424 */ /* 0x000fe200078e00ff */
[----:B------:R-:W-:-:S02]  /*5650*/  MOV R11, UR5 ;  /* 0x00000005000b7c02 */ /* 0x000fc40008000f00 */
[----:B------:R-:W-:Y:S02]  /*5660*/  MOV R8, 0x70 ;  /* 0x0000007000087802 */ /* 0x000fe40000000f00 */
[----:B-1----:R-:W-:-:S07]  /*5670*/  MOV R13, RZ ;  /* 0x000000ff000d7202 */ /* 0x002fce0000000f00 */
[----:B------:R-:W-:-:S07]  /*5680*/  LEPC R20, `(.L_x_57) ;  /* 0x000000001014794e */ /* 0x000fce0000000000 */
[----:B--23-5:R-:W-:Y:S05]  /*5690*/  CALL.ABS.NOINC R14 ;  /* 0x000000000e007343 */ /* 0x02cfea0003c00000 */
.L_x_57:
[----:B------:R-:W-:Y:S02]  /*56a0*/  ULDC.64 UR4, c[0x0][0x730] ;  /* 0x0001cc0000047ab9 */ /* 0x000fe40000000a00 */
[----:B------:R-:W-:Y:S01]  /*56b0*/  ISETP.NE.U32.AND P0, PT, RZ, UR4, PT ;  /* 0x00000004ff007c0c */ /* 0x000fe2000bf05070 */
[----:B------:R-:W-:-:S03]  /*56c0*/  ULDC UR4, c[0x0][0x720] ;  /* 0x0001c80000047ab9 */ /* 0x000fc60000000800 */
[----:B------:R-:W-:-:S04]  /*56d0*/  ISETP.NE.AND.EX P0, PT, RZ, UR5, PT, P0 ;  /* 0x00000005ff007c0c */ /* 0x000fc8000bf05300 */
[----:B-----5:R-:W-:Y:S02]  /*56e0*/  FSEL R88, R120, UR4, !P0 ;  /* 0x0000000478587c08 */ /* 0x020fe4000c000000 */
[----:B------:R-:W-:-:S03]  /*56f0*/  ISETP.GT.U32.AND P0, PT, R19, 0x3e, PT ;  /* 0x0000003e1300780c */ /* 0x000fc60003f04070 */
[-C--:B------:R-:W-:Y:S01]  /*5700*/  FMUL R6, R28, R88.reuse ;  /* 0x000000581c067220 */ /* 0x080fe20000400000 */
[-C--:B------:R-:W-:Y:S01]  /*5710*/  FMUL R7, R29, R88.reuse ;  /* 0x000000581d077220 */ /* 0x080fe20000400000 */
[-C--:B------:R-:W-:Y:S01]  /*5720*/  FMUL R8, R30, R88.reuse ;  /* 0x000000581e087220 */ /* 0x080fe20000400000 */
[-C--:B--2---:R-:W-:Y:S01]  /*5730*/  FMUL R9, R31, R88.reuse ;  /* 0x000000581f097220 */ /* 0x084fe20000400000 */
        /* <DEDUP_REMOVED lines=12> */
[----:B------:R-:W-:Y:S01]  /*5800*/  F2FP.BF16.F32.PACK_AB R6, R7, R6 ;  /* 0x000000060706723e */ /* 0x000fe200000010ff */
[-C--:B------:R-:W-:Y:S01]  /*5810*/  FMUL R24, R41, R88.reuse ;  /* 0x0000005829187220 */ /* 0x080fe20000400000 */
[----:B------:R-:W-:Y:S01]  /*5820*/  FMUL R25, R40, R88 ;  /* 0x0000005828197220 */ /* 0x000fe20000400000 */
[----:B------:R-:W-:Y:S01]  /*5830*/  F2FP.BF16.F32.PACK_AB R7, R9, R8 ;  /* 0x000000080907723e */ /* 0x000fe200000010ff */
        /* <DEDUP_REMOVED lines=51> */
[----:B------:R-:W-:Y:S01]  /*5b70*/  F2FP.BF16.F32.PACK_AB R11, R21, R20 ;  /* 0x00000014150b723e */ /* 0x000fe200000010ff */
[----:B------:R-:W-:Y:S06]  /*5b80*/  @P0 BRA `(.L_x_58) ;  /* 0x0000000000040947 */ /* 0x000fec0003800000 */
[----:B------:R-:W-:-:S04]  /*5b90*/  DEPBAR.LE SB0, 0x1 ;  /* 0x000080400000791a */ /* 0x000fc80000000000 */
.L_x_58:
[----:B------:R-:W-:Y:S05]  /*5ba0*/  WARPSYNC.ALL ;  /* 0x0000000000007948 */ /* 0x000fea0003800000 */
[----:B------:R-:W-:Y:S01]  /*5bb0*/  BAR.SYNC.DEFER_BLOCKING 0x1, 0x80 ;  /* 0x0042000000007b1d */ /* 0x000fe20000010000 */
[----:B------:R-:W-:Y:S02]  /*5bc0*/  F2FP.BF16.F32.PACK_AB R24, R24, R25 ;  /* 0x000000191818723e */ /* 0x000fe400000010ff */
[----:B------:R-:W-:Y:S02]  /*5bd0*/  F2FP.BF16.F32.PACK_AB R32, R32, R33 ;  /* 0x000000212020723e */ /* 0x000fe400000010ff */
[----:B------:R-:W-:Y:S01]  /*5be0*/  F2FP.BF16.F32.PACK_AB R25, R26, R27 ;  /* 0x0000001b1a19723e */ /* 0x000fe200000010ff */
[----:B------:R-:W-:Y:S01]  /*5bf0*/  BSSY B0, `(.L_x_59) ;  /* 0x0000017000007945 */ /* 0x000fe20003800000 */
[----:B------:R-:W-:-:S02]  /*5c00*/  F2FP.BF16.F32.PACK_AB R33, R34, R35 ;  /* 0x000000232221723e */ /* 0x000fc400000010ff */
[----:B------:R-:W-:Y:S02]  /*5c10*/  F2FP.BF16.F32.PACK_AB R26, R28, R29 ;  /* 0x0000001d1c1a723e */ /* 0x000fe400000010ff */
[----:B------:R-:W-:Y:S02]  /*5c20*/  F2FP.BF16.F32.PACK_AB R27, R30, R31 ;  /* 0x0000001f1e1b723e */ /* 0x000fe400000010ff */
[----:B------:R-:W-:Y:S02]  /*5c30*/  F2FP.BF16.F32.PACK_AB R34, R36, R37 ;  /* 0x000000252422723e */ /* 0x000fe400000010ff */
[----:B------:R-:W-:Y:S01]  /*5c40*/  F2FP.BF16.F32.PACK_AB R35, R38, R39 ;  /* 0x000000272623723e */ /* 0x000fe200000010ff */
[----:B------:R1:W-:Y:S04]  /*5c50*/  STSM.16.M88.4 [R18+0x19e00], R4 ;  /* 0x019e000412007844 */ /* 0x0003e80000000200 */
[----:B------:R1:W-:Y:S01]  /*5c60*/  STSM.16.M88.4 [R22], R8 ;  /* 0x0000000816007844 */ /* 0x0003e20000000200 */
[----:B------:R-:W-:Y:S01]  /*5c70*/  @!PT LDS RZ, [RZ] ;  /* 0x00000000fffff984 */ /* 0x000fe20000000800 */
[----:B------:R-:W-:Y:S01]  /*5c80*/  @!PT LDS RZ, [RZ] ;  /* 0x00000000fffff984 */ /* 0x000fe20000000800 */
[----:B------:R-:W-:Y:S01]  /*5c90*/  @!PT LDS RZ, [RZ] ;  /* 0x00000000fffff984 */ /* 0x000fe20000000800 */
[----:B------:R-:W-:Y:S01]  /*5ca0*/  @!PT LDS RZ, [RZ] ;  /* 0x00000000fffff984 */ /* 0x000fe20000000800 */
[----:B------:R2:W-:Y:S06]  /*5cb0*/  MEMBAR.ALL.CTA ;  /* 0x0000000000007992 */ /* 0x0005ec0000008000 */
[----:B--2---:R-:W2:Y:S02]  /*5cc0*/  FENCE.VIEW.ASYNC.S ;  /* 0x00000000000073c6 */ /* 0x004ea40000000000 */
[----:B--2---:R-:W-:Y:S06]  /*5cd0*/  BAR.SYNC.DEFER_BLOCKING 0x1, 0x80 ;  /* 0x0042000000007b1d */ /* 0x004fec0000010000 */
[----:B------:R-:W-:Y:S05]  /*5ce0*/  @P0 BRA `(.L_x_60) ;  /* 0x00000000001c0947 */ /* 0x000fea0003800000 */
[----:B------:R-:W-:Y:S02]  /*5cf0*/  UIADD3 UR4, UP0, UR50, 0x670, URZ ;  /* 0x0000067032047890 */ /* 0x000fe4000ff1e03f */
[----:B------:R-:W-:Y:S02]  /*5d00*/  UIADD3 UR40, UR45, 0x19e00, URZ ;  /* 0x00019e002d287890 */ /* 0x000fe4000fffe03f */
[----:B------:R-:W-:Y:S01]  /*5d10*/  UIADD3.X UR5, URZ, UR51, URZ, UP0, !UPT ;  /* 0x000000333f057290 */ /* 0x000fe200087fe43f */
[----:B------:R-:W-:-:S08]  /*5d20*/  UMOV UR41, URZ ;  /* 0x0000003f00297c82 */ /* 0x000fd00008000000 */
[----:B------:R2:W-:Y:S01]  /*5d30*/  UTMASTG.4D [UR40], [UR4] ;  /* 0x00000028040073b5 */ /* 0x0005e20008018000 */
[----:B------:R0:W-:Y:S01]  /*5d40*/  UTMACMDFLUSH ;  /* 0x00000000000079b7 */ /* 0x0001e20000000000 */
[----:B--2---:R-:W-:-:S04]  /*5d50*/  DEPBAR.LE SB0, 0x1 ;  /* 0x000080400000791a */ /* 0x004fc80000000000 */
.L_x_60:
[----:B------:R-:W-:Y:S05]  /*5d60*/  BSYNC B0 ;  /* 0x0000000000007941 */ /* 0x000fea0003800000 */
.L_x_59:
[----:B------:R-:W-:Y:S01]  /*5d70*/  BAR.SYNC.DEFER_BLOCKING 0x1, 0x80 ;  /* 0x0042000000007b1d */ /* 0x000fe20000010000 */
[----:B------:R-:W-:Y:S02]  /*5d80*/  F2FP.BF16.F32.PACK_AB R40, R40, R41 ;  /* 0x000000292828723e */ /* 0x000fe400000010ff */
[----:B------:R-:W-:Y:S02]  /*5d90*/  F2FP.BF16.F32.PACK_AB R41, R42, R43 ;  /* 0x0000002b2a29723e */ /* 0x000fe400000010ff */
[----:B------:R-:W-:Y:S01]  /*5da0*/  F2FP.BF16.F32.PACK_AB R64, R65, R64 ;  /* 0x000000404140723e */ /* 0x000fe200000010ff */
[----:B------:R-:W-:Y:S01]  /*5db0*/  BSSY B0, `(.L_x_61) ;  /* 0x0000017000007945 */ /* 0x000fe20003800000 */
[----:B------:R-:W-:Y:S02]  /*5dc0*/  F2FP.BF16.F32.PACK_AB R42, R61, R60 ;  /* 0x0000003c3d2a723e */ /* 0x000fe400000010ff */
[----:B------:R-:W-:Y:S02]  /*5dd0*/  F2FP.BF16.F32.PACK_AB R43, R44, R45 ;  /* 0x0000002d2c2b723e */ /* 0x000fe400000010ff */
[----:B------:R-:W-:-:S02]  /*5de0*/  F2FP.BF16.F32.PACK_AB R65, R46, R47 ;  /* 0x0000002f2e41723e */ /* 0x000fc400000010ff */
[----:B------:R-:W-:Y:S02]  /*5df0*/  F2FP.BF16.F32.PACK_AB R66, R69, R68 ;  /* 0x000000444542723e */ /* 0x000fe400000010ff */
[----:B------:R-:W-:Y:S01]  /*5e00*/  F2FP.BF16.F32.PACK_AB R67, R48, R49 ;  /* 0x000000313043723e */ /* 0x000fe200000010ff */
[----:B------:R2:W-:Y:S04]  /*5e10*/  STSM.16.M88.4 [R18+0x1ae00], R24 ;  /* 0x01ae001812007844 */ /* 0x0005e80000000200 */
[----:B------:R2:W-:Y:S01]  /*5e20*/  STSM.16.M88.4 [R22+0x1000], R32 ;  /* 0x0010002016007844 */ /* 0x0005e20000000200 */
[----:B------:R-:W-:Y:S01]  /*5e30*/  @!PT LDS RZ, [RZ] ;  /* 0x00000000fffff984 */ /* 0x000fe20000000800 */
[----:B------:R-:W-:Y:S01]  /*5e40*/  @!PT LDS RZ, [RZ] ;  /* 0x00000000fffff984 */ /* 0x000fe20000000800 */
[----:B------:R-:W-:Y:S01]  /*5e50*/  @!PT LDS RZ, [RZ] ;  /* 0x00000000fffff984 */ /* 0x000fe20000000800 */
[----:B------:R-:W-:Y:S01]  /*5e60*/  @!PT LDS RZ, [RZ] ;  /* 0x00000000fffff984 */ /* 0x000fe20000000800 */
[----:B------:R4:W-:Y:S06]  /*5e70*/  MEMBAR.ALL.CTA ;  /* 0x0000000000007992 */ /* 0x0009ec0000008000 */
[----:B----4-:R-:W4:Y:S02]  /*5e80*/  FENCE.VIEW.ASYNC.S ;  /* 0x00000000000073c6 */ /* 0x010f240000000000 */
[----:B----4-:R-:W-:Y:S06]  /*5e90*/  BAR.SYNC.DEFER_BLOCKING 0x1, 0x80 ;  /* 0x0042000000007b1d */ /* 0x010fec0000010000 */
[----:B------:R-:W-:Y:S05]  /*5ea0*/  @P0 BRA `(.L_x_62) ;  /* 0x00000000001c0947 */ /* 0x000fea0003800000 */
[----:B------:R-:W-:Y:S02]  /*5eb0*/  UIADD3 UR4, UP0, UR50, 0x670, URZ ;  /* 0x0000067032047890 */ /* 0x000fe4000ff1e03f */
[----:B------:R-:W-:Y:S02]  /*5ec0*/  UIADD3 UR40, UR45, 0x1ae00, URZ ;  /* 0x0001ae002d287890 */ /* 0x000fe4000fffe03f */
[----:B------:R-:W-:Y:S01]  /*5ed0*/  UIADD3.X UR5, URZ, UR51, URZ, UP0, !UPT ;  /* 0x000000333f057290 */ /* 0x000fe200087fe43f */
[----:B------:R-:W-:-:S08]  /*5ee0*/  UMOV UR41, 0x20 ;  /* 0x0000002000297882 */ /* 0x000fd00000000000 */
[----:B------:R4:W-:Y:S01]  /*5ef0*/  UTMASTG.4D [UR40], [UR4] ;  /* 0x00000028040073b5 */ /* 0x0009e20008018000 */
[----:B------:R0:W-:Y:S01]  /*5f00*/  UTMACMDFLUSH ;  /* 0x00000000000079b7 */ /* 0x0001e20000000000 */
[----:B----4-:R-:W-:-:S04]  /*5f10*/  DEPBAR.LE SB0, 0x1 ;  /* 0x000080400000791a */ /* 0x010fc80000000000 */
.L_x_62:
[----:B------:R-:W-:Y:S05]  /*5f20*/  BSYNC B0 ;  /* 0x0000000000007941 */ /* 0x000fea0003800000 */
.L_x_61:
        /* <DEDUP_REMOVED lines=17> */
[----:B-----5:R-:W5:Y:S02]  /*6040*/  FENCE.VIEW.ASYNC.S ;  /* 0x00000000000073c6 */ /* 0x020f640000000000 */
[----:B-----5:R-:W-:Y:S06]  /*6050*/  BAR.SYNC.DEFER_BLOCKING 0x1, 0x80 ;  /* 0x0042000000007b1d */ /* 0x020fec0000010000 */
[----:B------:R-:W-:Y:S05]  /*6060*/  @P0 BRA `(.L_x_64) ;  /* 0x00000000001c0947 */ /* 0x000fea0003800000 */
[----:B------:R-:W-:Y:S02]  /*6070*/  UIADD3 UR4, UP0, UR50, 0x670, URZ ;  /* 0x0000067032047890 */ /* 0x000fe4000ff1e03f */
[----:B------:R-:W-:Y:S02]  /*6080*/  UIADD3 UR40, UR45, 0x19e00, URZ ;  /* 0x00019e002d287890 */ /* 0x000fe4000fffe03f */
[----:B------:R-:W-:Y:S01]  /*6090*/  UIADD3.X UR5, URZ, UR51, URZ, UP0, !UPT ;  /* 0x000000333f057290 */ /* 0x000fe200087fe43f */
[----:B------:R-:W-:-:S08]  /*60a0*/  UMOV UR41, 0x40 ;  /* 0x0000004000297882 */ /* 0x000fd00000000000 */
[----:B------:R1:W-:Y:S01]  /*60b0*/  UTMASTG.4D [UR40], [UR4] ;  /* 0x00000028040073b5 */ /* 0x0003e20008018000 */
[----:B------:R0:W-:Y:S01]  /*60c0*/  UTMACMDFLUSH ;  /* 0x00000000000079b7 */ /* 0x0001e20000000000 */
[----:B-1----:R-:W-:-:S04]  /*60d0*/  DEPBAR.LE SB0, 0x1 ;  /* 0x000080400000791a */ /* 0x002fc80000000000 */
.L_x_64:
[----:B------:R-:W-:Y:S05]  /*60e0*/  BSYNC B0 ;  /* 0x0000000000007941 */ /* 0x000fea0003800000 */
.L_x_63:
[----:B------:R-:W-:Y:S06]  /*60f0*/  BAR.SYNC.DEFER_BLOCKING 0x1, 0x80 ;  /* 0x0042000000007b1d */ /* 0x000fec0000010000 */
[----:B------:R-:W-:Y:S01]  /*6100*/  BSSY B0, `(.L_x_65) ;  /* 0x0000011000007945 */ /* 0x000fe20003800000 */
[----:B------:R1:W-:Y:S04]  /*6110*/  STSM.16.M88.4 [R18+0x1ae00], R72 ;  /* 0x01ae004812007844 */ /* 0x0003e80000000200 */
[----:B------:R1:W-:Y:S01]  /*6120*/  STSM.16.M88.4 [R22+0x1000], R80 ;  /* 0x0010005016007844 */ /* 0x0003e20000000200 */
        /* <DEDUP_REMOVED lines=12> */
[----:B------:R1:W-:Y:S02]  /*61f0*/  UTMASTG.4D [UR40], [UR4] ;  /* 0x00000028040073b5 */ /* 0x0003e40008018000 */
[----:B-1----:R0:W-:Y:S02]  /*6200*/  UTMACMDFLUSH ;  /* 0x00000000000079b7 */ /* 0x0021e40000000000 */
.L_x_66:
[----:B------:R-:W-:Y:S05]  /*6210*/  BSYNC B0 ;  /* 0x0000000000007941 */ /* 0x000fea0003800000 */
.L_x_65:
[----:B------:R-:W-:Y:S01]  /*6220*/  ULEA UR4, UR49, 0xfffffff8, 0x3 ;  /* 0xfffffff831047891 */ /* 0x000fe2000f8e183f */
[----:B------:R-:W-:-:S04]  /*6230*/  DEPBAR.LE SB0, 0x0 ;  /* 0x000080000000791a */ /* 0x000fc80000000000 */
[----:B------:R-:W-:Y:S01]  /*6240*/  ULOP3.LUT UR4, UR4, 0x8, URZ, 0xc0, !UPT ;  /* 0x0000000804047892 */ /* 0x000fe2000f8ec03f */
[----:B------:R-:W-:-:S03]  /*6250*/  LOP3.LUT R122, R122, 0x1, RZ, 0x3c, !PT ;  /* 0x000000017a7a7812 */ /* 0x000fc600078e3cff */
[----:B------:R-:W-:-:S06]  /*6260*/  ULOP3.LUT UR4, UR4, 0x18, URZ, 0x3c, !UPT ;  /* 0x0000001804047892 */ /* 0x000fcc000f8e3c3f */
[----:B------:R-:W-:Y:S01]  /*6270*/  MOV R0, UR4 ;  /* 0x0000000400007c02 */ /* 0x000fe20008000f00 */
[----:B------:R-:W-:Y:S02]  /*6280*/  ULDC UR4, c[0x0][0xc] ;  /* 0x0000030000047ab9 */ /* 0x000fe40000000800 */
[----:B------:R-:W-:Y:S01]  /*6290*/  VIADD R17, R17, UR4 ;  /* 0x0000000411117c36 */ /* 0x000fe20008000000 */
[----:B------:R-:W-:Y:S01]  /*62a0*/  ULDC UR4, c[0x0][0xa00] ;  /* 0x0002800000047ab9 */ /* 0x000fe20000000800 */
[----:B------:R1:W-:Y:S03]  /*62b0*/  SYNCS.ARRIVE.TRANS64.A1T0 RZ, [R0+UR39+0x20490], RZ ;  /* 0x020490ff00ff79a7 */ /* 0x0003e60008100027 */
[----:B------:R-:W-:-:S13]  /*62c0*/  ISETP.GE.AND P0, PT, R17, UR4, PT ;  /* 0x0000000411007c0c */ /* 0x000fda000bf06270 */
[----:B-1----:R-:W-:Y:S05]  /*62d0*/  @!P0 BRA `(.L_x_67) ;  /* 0xffffffa800c48947 */ /* 0x002fea000383ffff */
[----:B------:R-:W-:Y:S05]  /*62e0*/  EXIT ;  /* 0x000000000000794d */ /* 0x000fea0003800000 */
.L_x_6:
[----:B------:R-:W-:-:S08]  /*62f0*/  NOP ;  /* 0x0000000000007918 */ /* 0x000fd00000000000 */
[----:B------:R-:W2:-:S00]  /*6300*/  USETMAXREG.DEALLOC.CTAPOOL 0x18 ;  /* 0x00000018000079c8 */ /* 0x000e8000080e0500 */
[----:B------:R-:W-:-:S13]  /*6310*/  PLOP3.LUT P3, PT, PT, PT, UP0, 0x80, 0x0 ;  /* 0x000000000000781c */ /* 0x000fda0003f6f008 */
[----:B--2---:R-:W-:Y:S05]  /*6320*/  @!P3 BRA `(.L_x_68) ;  /* 0x000000080064b947 */ /* 0x004fea0003800000 */
[----:B------:R-:W-:-:S13]  /*6330*/  PLOP3.LUT P2, PT, PT, PT, UP1, 0x80, 0x0 ;  /* 0x000000000000781c */ /* 0x000fda0003f4f018 */
[----:B-1----:R-:W-:Y:S05]  /*6340*/  @P2 EXIT ;  /* 0x000000000000294d */ /* 0x002fea0003800000 */
[----:B------:R-:W-:Y:S02]  /*6350*/  ULDC UR4, c[0x0][0xa00] ;  /* 0x0002800000047ab9 */ /* 0x000fe40000000800 */
[----:B------:R-:W-:-:S13]  /*6360*/  ISETP.GE.AND P2, PT, R17, UR4, PT ;  /* 0x0000000411007c0c */ /* 0x000fda000bf46270 */
[----:B------:R-:W-:Y:S05]  /*6370*/  @P2 EXIT ;  /* 0x000000000000294d */ /* 0x000fea0003800000 */
[----:B------:R-:W-:Y:S01]  /*6380*/  LOP3.LUT P2, RZ, R2, 0x1f, RZ, 0xc0, !PT ;  /* 0x0000001f02ff7812 */ /* 0x000fe2000784c0ff */
[----:B------:R-:W-:Y:S01]  /*6390*/  BSSY B0, `(.L_x_69) ;  /* 0x0000091000007945 */ /* 0x000fe20003800000 */
[----:B------:R-:W-:Y:S01]  /*63a0*/  MOV R4, 0x1 ;  /* 0x0000000100047802 */ /* 0x000fe20000000f00 */
[----:B------:R-:W-:Y:S01]  /*63b0*/  IMAD.MOV.U32 R5, RZ, RZ, 0x1 ;  /* 0x00000001ff057424 */ /* 0x000fe200078e00ff */
[----:B------:R-:W-:Y:S01]  /*63c0*/  PLOP3.LUT P0, PT, P2, P0, PT, 0x2a, 0x0 ;  /* 0x000000000000781c */ /* 0x000fe20001700572 */
[----:B------:R-:W-:Y:S01]  /*63d0*/  ULOP3.LUT UR18, UR47, 0x2, URZ, 0xfc, !UPT ;  /* 0x000000022f127892 */ /* 0x000fe2000f8efc3f */
[----:B------:R-:W-:Y:S01]  /*63e0*/  MOV R0, RZ ;  /* 0x000000ff00007202 */ /* 0x000fe20000000f00 */
[----:B------:R-:W-:Y:S01]  /*63f0*/  ULDC UR19, c[0x0][0xc] ;  /* 0x0000030000137ab9 */ /* 0x000fe20000000800 */
[----:B------:R-:W-:Y:S01]  /*6400*/  ULDC.64 UR16, c[0x0][0x198] ;  /* 0x0000660000107ab9 */ /* 0x000fe20000000a00 */
[----:B------:R-:W-:-:S08]  /*6410*/  ULDC UR20, c[0x0][0xa00] ;  /* 0x0002800000147ab9 */ /* 0x000fd00000000800 */
.L_x_84:
[----:B------:R-:W1:Y:S01]  /*6420*/  LDC R6, c[0x0][0xa04] ;  /* 0x00028100ff067b82 */ /* 0x000e620000000800 */
[----:B------:R-:W-:Y:S01]  /*6430*/  MOV R7, R17 ;  /* 0x0000001100077202 */ /* 0x000fe20000000f00 */
[----:B------:R-:W-:-:S06]  /*6440*/  UMOV UR4, 0xffffffff ;  /* 0xffffffff00047882 */ /* 0x000fcc0000000000 */
[----:B------:R-:W2:Y:S08]  /*6450*/  LDC R10, c[0x0][0xa10] ;  /* 0x00028400ff0a7b82 */ /* 0x000eb00000000800 */
[----:B------:R-:W3:Y:S01]  /*6460*/  LDC R13, c[0x0][0xa1c] ;  /* 0x00028700ff0d7b82 */ /* 0x000ee20000000800 */
[----:B-1----:R-:W-:Y:S02]  /*6470*/  ISETP.NE.AND P2, PT, R6, 0x1, PT ;  /* 0x000000010600780c */ /* 0x002fe40003f45270 */
[----:B--2---:R-:W-:-:S11]  /*6480*/  ISETP.NE.AND P3, PT, R10, 0x1, PT ;  /* 0x000000010a00780c */ /* 0x004fd60003f65270 */
[----:B------:R-:W1:Y:S01]  /*6490*/  @P2 LDC.64 R8, c[0x0][0xa08] ;  /* 0x00028200ff082b82 */ /* 0x000e620000000a00 */
[----:B---3--:R-:W-:-:S07]  /*64a0*/  ISETP.NE.AND P4, PT, R13, 0x1, PT ;  /* 0x000000010d00780c */ /* 0x008fce0003f85270 */
[----:B------:R-:W2:Y:S08]  /*64b0*/  @P3 LDC R12, c[0x0][0xa14] ;  /* 0x00028500ff0c3b82 */ /* 0x000eb00000000800 */
[----:B------:R-:W3:Y:S08]  /*64c0*/  @P3 LDC R11, c[0x0][0xa18] ;  /* 0x00028600ff0b3b82 */ /* 0x000ef00000000800 */
[----:B------:R-:W4:Y:S01]  /*64d0*/  @P4 LDC.64 R2, c[0x0][0xa20] ;  /* 0x00028800ff024b82 */ /* 0x000f220000000a00 */
[----:B-1----:R-:W-:-:S05]  /*64e0*/  @P2 IMAD.HI.U32 R8, R17, R8, RZ ;  /* 0x0000000811082227 */ /* 0x002fca00078e00ff */
[----:B------:R-:W-:-:S04]  /*64f0*/  @P2 SHF.R.U32.HI R7, RZ, R9, R8 ;  /* 0x00000009ff072219 */ /* 0x000fc80000011608 */
[----:B------:R-:W-:Y:S01]  /*6500*/  MOV R9, R7 ;  /* 0x0000000700097202 */ /* 0x000fe20000000f00 */
[----:B--2---:R-:W-:-:S05]  /*6510*/  @P3 IMAD.HI.U32 R8, R7, R12, RZ ;  /* 0x0000000c07083227 */ /* 0x004fca00078e00ff */
[----:B---3--:R-:W-:-:S05]  /*6520*/  @P3 SHF.R.U32.HI R9, RZ, R11, R8 ;  /* 0x0000000bff093219 */ /* 0x008fca0000011608 */
[----:B----4-:R-:W-:-:S04]  /*6530*/  @P4 IMAD.HI.U32 R8, R9, R2, RZ ;  /* 0x0000000209084227 */ /* 0x010fc800078e00ff */
[----:B------:R-:W-:Y:S01]  /*6540*/  IMAD.MOV.U32 R2, RZ, RZ, R9 ;  /* 0x000000ffff027224 */ /* 0x000fe200078e0009 */
[----:B------:R-:W-:Y:S02]  /*6550*/  @P4 SHF.R.U32.HI R2, RZ, R3, R8 ;  /* 0x00000003ff024219 */ /* 0x000fe40000011608 */
[----:B------:R-:W-:Y:S02]  /*6560*/  IADD3 R3, -R9, RZ, RZ ;  /* 0x000000ff09037210 */ /* 0x000fe40007ffe1ff */
[----:B------:R-:W-:-:S03]  /*6570*/  IADD3 R2, -R2, RZ, RZ ;  /* 0x000000ff02027210 */ /* 0x000fc60007ffe1ff */
[----:B------:R-:W-:Y:S02]  /*6580*/  IMAD R10, R10, R3, R7 ;  /* 0x000000030a0a7224 */ /* 0x000fe400078e0207 */
[----:B------:R-:W-:Y:S01]  /*6590*/  IMAD R2, R13, R2, R9 ;  /* 0x000000020d027224 */ /* 0x000fe200078e0209 */
[----:B------:R-:W-:Y:S06]  /*65a0*/  BRA.DIV UR4, `(.L_x_70) ;  /* 0x0000001a04647947 */ /* 0x000fec000b800000 */
[----:B------:R-:W-:-:S13]  /*65b0*/  ELECT P6, URZ, PT ;  /* 0x00000000003f782f */ /* 0x000fda00038c0000 */
.L_x_121:
[----:B------:R-:W-:Y:S01]  /*65c0*/  IMAD.MOV R3, RZ, RZ, -R7 ;  /* 0x000000ffff037224 */ /* 0x000fe200078e0a07 */
[----:B------:R-:W-:Y:S03]  /*65d0*/  BSSY B1, `(.L_x_71) ;  /* 0x000002f000017945 */ /* 0x000fe60003800000 */
[----:B------:R-:W-:Y:S01]  /*65e0*/  IMAD R3, R6, R3, R17 ;  /* 0x0000000306037224 */ /* 0x000fe200078e0211 */
[----:B------:R-:W-:-:S04]  /*65f0*/  MOV R6, RZ ;  /* 0x000000ff00067202 */ /* 0x000fc80000000f00 */
[----:B------:R-:W-:Y:S01]  /*6600*/  SHF.L.U32 R3, R3, 0x7, RZ ;  /* 0x0000000703037819 */ /* 0x000fe200000006ff */
[----:B------:R-:W-:Y:S06]  /*6610*/  @!P6 BRA `(.L_x_72) ;  /* 0x0000000000a8e947 */ /* 0x000fec0003800000 */
[----:B------:R-:W1:Y:S01]  /*6620*/  S2R R7, SR_CgaCtaId ;  /* 0x0000000000077919 */ /* 0x000e620000008800 */
[----:B------:R-:W-:-:S04]  /*6630*/  MOV R6, 0x400 ;  /* 0x0000040000067802 */ /* 0x000fc80000000f00 */
[----:B-1----:R-:W-:Y:S02]  /*6640*/  LEA R9, R7, R6, 0x18 ;  /* 0x0000000607097211 */ /* 0x002fe400078ec0ff */
[----:B------:R-:W-:-:S03]  /*6650*/  SHF.L.U32 R6, R5, 0x1f, RZ ;  /* 0x0000001f05067819 */ /* 0x000fc600000006ff */
[----:B------:R-:W-:-:S04]  /*6660*/  IMAD R7, R0, 0x8, R9 ;  /* 0x0000000800077824 */ /* 0x000fc800078e0209 */
[----:B------:R-:W1:Y:S02]  /*6670*/  SYNCS.PHASECHK.TRANS64.TRYWAIT P2, [R7+URZ+0x20460], R6 ;  /* 0x02046006070075a7 */ /* 0x000e64000804017f */
[----:B-1----:R-:W-:Y:S05]  /*6680*/  @!P2 BRA `(.L_x_73) ;  /* 0x00000018004ca947 */ /* 0x002fea0003800000 */
.L_x_122:
[----:B------:R-:W-:Y:S01]  /*6690*/  UPRMT UR4, UR18, 0x9910, URZ ;  /* 0x0000991012047896 */ /* 0x000fe2000800003f */
[----:B-1----:R-:W-:-:S03]  /*66a0*/  @P1 MOV R6, 0x4000 ;  /* 0x0000400000061802 */ /* 0x002fc60000000f00 */
[----:B------:R-:W-:Y:S01]  /*66b0*/  UISETP.NE.AND UP0, UPT, UR4, 0x2, UPT ;  /* 0x000000020400788c */ /* 0x000fe2000bf05270 */
[----:B------:R1:W-:Y:S05]  /*66c0*/  @P1 SYNCS.ARRIVE.TRANS64 RZ, [R7+URZ+0x20450], R6 ;  /* 0x0204500607ff19a7 */ /* 0x0003ea000800003f */
[----:B------:R-:W-:-:S13]  /*66d0*/  PLOP3.LUT P2, PT, PT, PT, UP0, 0x80, 0x0 ;  /* 0x000000000000781c */ /* 0x000fda0003f4f008 */
[----:B-1----:R-:W-:Y:S05]  /*66e0*/  @P2 BRA `(.L_x_74) ;  /* 0x0000000000042947 */ /* 0x002fea0003800000 */
[----:B------:R-:W-:Y:S01]  /*66f0*/  BPT.TRAP 0x1 ;  /* 0x000000040000795c */ /* 0x000fe20000300000 */
.L_x_74:
[----:B------:R-:W-:Y:S05]  /*6700*/  @P0 BRA `(.L_x_75) ;  /* 0x0000000000040947 */ /* 0x000fea0003800000 */
[----:B------:R-:W-:Y:S01]  /*6710*/  BPT.TRAP 0x1 ;  /* 0x000000040000795c */ /* 0x000fe20000300000 */
.L_x_75:
[----:B------:R-:W-:Y:S01]  /*6720*/  R2UR UR5, R9 ;  /* 0x00000000090572ca */ /* 0x000fe200000e0000 */
[----:B------:R-:W-:Y:S01]  /*6730*/  UIADD3 UR4, UP0, UR16, 0xf0, URZ ;  /* 0x000000f010047890 */ /* 0x000fe2000ff1e03f */
[----:B------:R-:W-:Y:S01]  /*6740*/  R2UR UR8, R0 ;  /* 0x00000000000872ca */ /* 0x000fe200000e0000 */
[----:B------:R-:W-:Y:S01]  /*6750*/  UMOV UR10, URZ ;  /* 0x0000003f000a7c82 */ /* 0x000fe20008000000 */
[----:B------:R-:W-:Y:S01]  /*6760*/  R2UR UR9, R7 ;  /* 0x00000000070972ca */ /* 0x000fe200000e0000 */
[----:B------:R-:W-:Y:S01]  /*6770*/  UMOV UR6, 0x0 ;  /* 0x0000000000067882 */ /* 0x000fe20000000000 */
[----:B------:R-:W-:Y:S01]  /*6780*/  R2UR UR11, R3 ;  /* 0x00000000030b72ca */ /* 0x000fe200000e0000 */
[----:B------:R-:W-:Y:S01]  /*6790*/  UMOV UR7, 0x10000000 ;  /* 0x1000000000077882 */ /* 0x000fe20000000000 */
[----:B------:R-:W-:Y:S01]  /*67a0*/  R2UR UR12, R10 ;  /* 0x000000000a0c72ca */ /* 0x000fe200000e0000 */
[----:B------:R-:W-:Y:S01]  /*67b0*/  UMOV UR15, 0x40 ;  /* 0x00000040000f7882 */ /* 0x000fe20000000000 */
[----:B------:R-:W-:-:S02]  /*67c0*/  R2UR UR13, R2 ;  /* 0x00000000020d72ca */ /* 0x000fc400000e0000 */
[----:B------:R-:W-:-:S03]  /*67d0*/  IADD3 R0, R0, 0x1, RZ ;  /* 0x0000000100007810 */ /* 0x000fc60007ffe0ff */
[----:B------:R-:W-:Y:S01]  /*67e0*/  ULEA UR8, UR8, UR5, 0xe ;  /* 0x0000000508087291 */ /* 0x000fe2000f8e703f */
[C---:B------:R-:W-:Y:S01]  /*67f0*/  ISETP.NE.AND P2, PT, R0.reuse, 0x2, PT ;  /* 0x000000020000780c */ /* 0x040fe20003f45270 */
[----:B------:R-:W-:Y:S02]  /*6800*/  UIADD3 UR9, UR9, 0x20450, URZ ;  /* 0x0002045009097890 */ /* 0x000fe4000fffe03f */
[----:B------:R-:W-:Y:S01]  /*6810*/  UIADD3.X UR5, URZ, UR17, URZ, UP0, !UPT ;  /* 0x000000113f057290 */ /* 0x000fe200087fe43f */
[----:B------:R-:W-:Y:S01]  /*6820*/  SEL R6, RZ, 0x1, P2 ;  /* 0x00000001ff067807 */ /* 0x000fe20001000000 */
[----:B------:R-:W-:Y:S01]  /*6830*/  UIADD3 UR14, UR8, 0x2000, URZ ;  /* 0x00002000080e7890 */ /* 0x000fe2000fffe03f */
[----:B------:R-:W-:Y:S02]  /*6840*/  SEL R0, R0, RZ, P2 ;  /* 0x000000ff00007207 */ /* 0x000fe40001000000 */
[----:B------:R-:W-:Y:S01]  /*6850*/  LOP3.LUT R5, R5, R6, RZ, 0x3c, !PT ;  /* 0x0000000605057212 */ /* 0x000fe200078e3cff */
[----:B------:R-:W-:-:S03]  /*6860*/  IMAD.MOV.U32 R6, RZ, RZ, 0x40 ;  /* 0x00000040ff067424 */ /* 0x000fc600078e00ff */
[----:B------:R1:W-:Y:S02]  /*6870*/  UTMALDG.4D [UR8], [UR4], desc[UR6] ;  /* 0x00000608040075b4 */ /* 0x0003e40008019000 */
[----:B-1----:R-:W-:Y:S01]  /*6880*/  UMOV UR8, UR14 ;  /* 0x0000000e00087c82 */ /* 0x002fe20008000000 */
[----:B------:R-:W-:Y:S02]  /*6890*/  UMOV UR10, UR15 ;  /* 0x0000000f000a7c82 */ /* 0x000fe40008000000 */
[----:B------:R1:W-:Y:S02]  /*68a0*/  UTMALDG.4D [UR8], [UR4], desc[UR6] ;  /* 0x00000608040075b4 */ /* 0x0003e40008019000 */
[----:B-1----:R-:W-:Y:S01]  /*68b0*/  NOP ;  /* 0x0000000000007918 */ /* 0x002fe20000000000 */
.L_x_72:
[----:B------:R-:W-:Y:S05]  /*68c0*/  BSYNC B1 ;  /* 0x0000000000017941 */ /* 0x000fea0003800000 */
.L_x_71:
[----:B------:R-:W-:Y:S01]  /*68d0*/  LOP3.LUT P2, RZ, R4, 0xff, RZ, 0xc0, !PT ;  /* 0x000000ff04ff7812 */ /* 0x000fe2000784c0ff */
[----:B------:R-:W-:-:S12]  /*68e0*/  BSSY B1, `(.L_x_76) ;  /* 0x0000009000017945 */ /* 0x000fd80003800000 */
[----:B------:R-:W-:Y:S05]  /*68f0*/  @!P2 BRA `(.L_x_77) ;  /* 0x00000000001ca947 */ /* 0x000fea0003800000 */
[----:B------:R-:W1:Y:S01]  /*6900*/  S2R R7, SR_CgaCtaId ;  /* 0x0000000000077919 */ /* 0x000e620000008800 */
[----:B------:R-:W-:-:S04]  /*6910*/  MOV R4, 0x400 ;  /* 0x0000040000047802 */ /* 0x000fc80000000f00 */
[----:B-1----:R-:W-:Y:S02]  /*6920*/  LEA R7, R7, R4, 0x18 ;  /* 0x0000000407077211 */ /* 0x002fe400078ec0ff */
[----:B------:R-:W-:Y:S02]  /*6930*/  SHF.L.U32 R4, RZ, 0x1f, RZ ;  /* 0x0000001fff047819 */ /* 0x000fe400000006ff */
[----:B------:R1:W-:Y:S02]  /*6940*/  SYNCS.ARRIVE.TRANS64.A1T0 RZ, [R7+URZ+0x204b0], RZ ;  /* 0x0204b0ff07ff79a7 */ /* 0x0003e4000810003f */
[----:B------:R-:W2:Y:S02]  /*6950*/  SYNCS.PHASECHK.TRANS64.TRYWAIT P2, [R7+URZ+0x204b0], R4 ;  /* 0x0204b004070075a7 */ /* 0x000ea4000804017f */
[----:B-12---:R-:W-:Y:S05]  /*6960*/  @!P2 BRA `(.L_x_78) ;  /* 0x0000001400a8a947 */ /* 0x006fea0003800000 */
.L_x_77:
[----:B------:R-:W-:Y:S05]  /*6970*/  BSYNC B1 ;  /* 0x0000000000017941 */ /* 0x000fea0003800000 */
.L_x_76:
[----:B------:R-:W-:Y:S04]  /*6980*/  BSSY B1, `(.L_x_79) ;  /* 0x000002d000017945 */ /* 0x000fe80003800000 */
[----:B------:R-:W-:Y:S05]  /*6990*/  @!P6 BRA `(.L_x_80) ;  /* 0x0000000000ace947 */ /* 0x000fea0003800000 */
[----:B-1----:R-:W1:Y:S01]  /*69a0*/  S2R R7, SR_CgaCtaId ;  /* 0x0000000000077919 */ /* 0x002e620000008800 */
[----:B------:R-:W-:Y:S02]  /*69b0*/  MOV R4, 0x400 ;  /* 0x0000040000047802 */ /* 0x000fe40000000f00 */
[----:B------:R-:W-:Y:S02]  /*69c0*/  SHF.L.U32 R9, R5, 0x1f, RZ ;  /* 0x0000001f05097819 */ /* 0x000fe400000006ff */
[----:B-1----:R-:W-:-:S04]  /*69d0*/  LEA R7, R7, R4, 0x18 ;  /* 0x0000000407077211 */ /* 0x002fc800078ec0ff */
[----:B------:R-:W-:-:S04]  /*69e0*/  LEA R4, R0, R7, 0x3 ;  /* 0x0000000700047211 */ /* 0x000fc800078e18ff */
[----:B------:R-:W1:Y:S02]  /*69f0*/  SYNCS.PHASECHK.TRANS64.TRYWAIT P2, [R4+URZ+0x20460], R9 ;  /* 0x02046009040075a7 */ /* 0x000e64000804017f */
[----:B-1----:R-:W-:Y:S05]  /*6a00*/  @!P2 BRA `(.L_x_81) ;  /* 0x000000140094a947 */ /* 0x002fea0003800000 */
.L_x_123:
[----:B------:R-:W-:Y:S01]  /*6a10*/  UPRMT UR4, UR18, 0x9910, URZ ;  /* 0x0000991012047896 */ /* 0x000fe2000800003f */
[----:B-1----:R-:W-:-:S03]  /*6a20*/  @P1 MOV R9, 0x4000 ;  /* 0x0000400000091802 */ /* 0x002fc60000000f00 */
[----:B------:R-:W-:Y:S01]  /*6a30*/  UISETP.NE.AND UP0, UPT, UR4, 0x2, UPT ;  /* 0x000000020400788c */ /* 0x000fe2000bf05270 */
[----:B------:R1:W-:Y:S05]  /*6a40*/  @P1 SYNCS.ARRIVE.TRANS64 RZ, [R4+URZ+0x20450], R9 ;  /* 0x0204500904ff19a7 */ /* 0x0003ea000800003f */
[----:B------:R-:W-:-:S13]  /*6a50*/  PLOP3.LUT P2, PT, PT, PT, UP0, 0x80, 0x0 ;  /* 0x000000000000781c */ /* 0x000fda0003f4f008 */
[----:B-1----:R-:W-:Y:S05]  /*6a60*/  @P2 BRA `(.L_x_82) ;  /* 0x0000000000042947 */ /* 0x002fea0003800000 */
[----:B------:R-:W-:Y:S01]  /*6a70*/  BPT.TRAP 0x1 ;  /* 0x000000040000795c */ /* 0x000fe20000300000 */
.L_x_82:
[----:B------:R-:W-:Y:S05]  /*6a80*/  @P0 BRA `(.L_x_83) ;  /* 0x0000000000040947 */ /* 0x000fea0003800000 */
[----:B------:R-:W-:Y:S01]  /*6a90*/  BPT.TRAP 0x1 ;  /* 0x000000040000795c */ /* 0x000fe20000300000 */
.L_x_83:
        /* <DEDUP_REMOVED lines=9> */
[----:B------:R-:W-:Y:S01]  /*6b30*/  VIADD R0, R0, 0x1 ;  /* 0x0000000100007836 */ /* 0x000fe20000000000 */
[----:B------:R-:W-:-:S02]  /*6b40*/  R2UR UR12, R10 ;  /* 0x000000000a0c72ca */ /* 0x000fc400000e0000 */
[----:B------:R-:W-:Y:S02]  /*6b50*/  R2UR UR13, R2 ;  /* 0x00000000020d72ca */ /* 0x000fe400000e0000 */
[C---:B------:R-:W-:Y:S01]  /*6b60*/  ISETP.NE.AND P2, PT, R0.reuse, 0x2, PT ;  /* 0x000000020000780c */ /* 0x040fe20003f45270 */
[----:B------:R-:W-:Y:S02]  /*6b70*/  ULEA UR8, UR8, UR5, 0xe ;  /* 0x0000000508087291 */ /* 0x000fe4000f8e703f */
[----:B------:R-:W-:Y:S01]  /*6b80*/  UIADD3.X UR5, URZ, UR17, URZ, UP0, !UPT ;  /* 0x000000113f057290 */ /* 0x000fe200087fe43f */
[----:B------:R-:W-:Y:S01]  /*6b90*/  SEL R2, RZ, 0x1, P2 ;  /* 0x00000001ff027807 */ /* 0x000fe20001000000 */
[----:B------:R-:W-:Y:S01]  /*6ba0*/  UIADD3 UR11, UR11, UR6, URZ ;  /* 0x000000060b0b7290 */ /* 0x000fe2000fffe03f */
[----:B------:R-:W-:Y:S01]  /*6bb0*/  SEL R0, R0, RZ, P2 ;  /* 0x000000ff00007207 */ /* 0x000fe20001000000 */
[----:B------:R-:W-:Y:S01]  /*6bc0*/  UIADD3 UR9, UR9, 0x20450, URZ ;  /* 0x0002045009097890 */ /* 0x000fe2000fffe03f */
[----:B------:R-:W-:Y:S01]  /*6bd0*/  LOP3.LUT R5, R5, R2, RZ, 0x3c, !PT ;  /* 0x0000000205057212 */ /* 0x000fe200078e3cff */
[----:B------:R-:W-:Y:S01]  /*6be0*/  UIADD3 UR14, UR8, 0x2000, URZ ;  /* 0x00002000080e7890 */ /* 0x000fe2000fffe03f */
[----:B------:R-:W-:-:S06]  /*6bf0*/  UMOV UR6, 0x0 ;  /* 0x0000000000067882 */ /* 0x000fcc0000000000 */
[----:B------:R1:W-:Y:S02]  /*6c00*/  UTMALDG.4D [UR8], [UR4], desc[UR6] ;  /* 0x00000608040075b4 */ /* 0x0003e40008019000 */
[----:B-1----:R-:W-:Y:S01]  /*6c10*/  UMOV UR8, UR14 ;  /* 0x0000000e00087c82 */ /* 0x002fe20008000000 */
[----:B------:R-:W-:Y:S02]  /*6c20*/  UMOV UR10, UR15 ;  /* 0x0000000f000a7c82 */ /* 0x000fe40008000000 */
[----:B------:R2:W-:Y:S02]  /*6c30*/  UTMALDG.4D [UR8], [UR4], desc[UR6] ;  /* 0x00000608040075b4 */ /* 0x0005e40008019000 */
[----:B--2---:R-:W-:Y:S01]  /*6c40*/  NOP ;  /* 0x0000000000007918 */ /* 0x004fe20000000000 */
.L_x_80:
[----:B------:R-:W-:Y:S05]  /*6c50*/  BSYNC B1 ;  /* 0x0000000000017941 */ /* 0x000fea0003800000 */
.L_x_79:
[----:B------:R-:W-:Y:S02]  /*6c60*/  IADD3 R17, R17, UR19, RZ ;  /* 0x0000001311117c10 */ /* 0x000fe4000fffe0ff */
[----:B-1----:R-:W-:Y:S02]  /*6c70*/  PRMT R4, RZ, 0x7610, R4 ;  /* 0x00007610ff047816 */ /* 0x002fe40000000004 */
[----:B------:R-:W-:-:S13]  /*6c80*/  ISETP.GE.AND P2, PT, R17, UR20, PT ;  /* 0x0000001411007c0c */ /* 0x000fda000bf46270 */
[----:B------:R-:W-:Y:S05]  /*6c90*/  @!P2 BRA `(.L_x_84) ;  /* 0xfffffff400e0a947 */ /* 0x000fea000383ffff */
[----:B------:R-:W-:Y:S05]  /*6ca0*/  BSYNC B0 ;  /* 0x0000000000007941 */ /* 0x000fea0003800000 */
.L_x_69:
[----:B------:R-:W-:Y:S05]  /*6cb0*/  EXIT ;  /* 0x000000000000794d */ /* 0x000fea0003800000 */
.L_x_68:
[----:B-1----:R-:W-:Y:S02]  /*6cc0*/  ULDC UR4, c[0x0][0xa00] ;  /* 0x0002800000047ab9 */ /* 0x002fe40000000800 */
[----:B------:R-:W-:-:S13]  /*6cd0*/  ISETP.GE.AND P0, PT, R17, UR4, PT ;  /* 0x0000000411007c0c */ /* 0x000fda000bf06270 */
[----:B------:R-:W-:Y:S05]  /*6ce0*/  @P0 EXIT ;  /* 0x000000000000094d */ /* 0x000fea0003800000 */
[----:B------:R-:W-:Y:S01]  /*6cf0*/  LOP3.LUT P0, RZ, R2, 0x1f, RZ, 0xc0, !PT ;  /* 0x0000001f02ff7812 */ /* 0x000fe2000780c0ff */
[----:B------:R-:W-:Y:S01]  /*6d00*/  BSSY B0, `(.L_x_85) ;  /* 0x00000f8000007945 */ /* 0x000fe20003800000 */
[----:B------:R-:W-:Y:S01]  /*6d10*/  MOV R4, 0x1 ;  /* 0x0000000100047802 */ /* 0x000fe20000000f00 */
[----:B------:R-:W-:Y:S01]  /*6d20*/  IMAD.MOV.U32 R5, RZ, RZ, RZ ;  /* 0x000000ffff057224 */ /* 0x000fe200078e00ff */
[----:B------:R-:W-:Y:S01]  /*6d30*/  PLOP3.LUT P0, PT, P0, P2, PT, 0x2a, 0x0 ;  /* 0x000000000000781c */ /* 0x000fe20000704572 */
[----:B------:R-:W-:Y:S01]  /*6d40*/  ULOP3.LUT UR19, UR48, 0x2, URZ, 0xfc, !UPT ;  /* 0x0000000230137892 */ /* 0x000fe2000f8efc3f */
[----:B------:R-:W-:Y:S01]  /*6d50*/  MOV R0, 0x1 ;  /* 0x0000000100007802 */ /* 0x000fe20000000f00 */
[----:B------:R-:W-:Y:S01]  /*6d60*/  ULDC.64 UR16, c[0x0][0x198] ;  /* 0x0000660000107ab9 */ /* 0x000fe20000000a00 */
[----:B------:R-:W-:-:S09]  /*6d70*/  ULDC UR20, c[0x0][0xc] ;  /* 0x0000030000147ab9 */ /* 0x000fd20000000800 */
.L_x_112:
[----:B------:R-:W1:Y:S01]  /*6d80*/  LDC R2, c[0x0][0xa04] ;  /* 0x00028100ff027b82 */ /* 0x000e620000000800 */
[----:B------:R-:W-:-:S07]  /*6d90*/  UMOV UR4, 0xffffffff ;  /* 0xffffffff00047882 */ /* 0x000fce0000000000 */
        /* <DEDUP_REMOVED lines=9> */
[----:B-1----:R-:W-:Y:S01]  /*6e30*/  @P3 IMAD.HI.U32 R10, R17, R6, RZ ;  /* 0x00000006110a3227 */ /* 0x002fe200078e00ff */
[----:B------:R-:W-:-:S04]  /*6e40*/  MOV R6, R17 ;  /* 0x0000001100067202 */ /* 0x000fc80000000f00 */
[----:B------:R-:W-:-:S05]  /*6e50*/  @P3 SHF.R.U32.HI R6, RZ, R7, R10 ;  /* 0x00000007ff063219 */ /* 0x000fca000001160a */
[----:B--2---:R-:W-:-:S04]  /*6e60*/  @P4 IMAD.HI.U32 R9, R6, R9, RZ ;  /* 0x0000000906094227 */ /* 0x004fc800078e00ff */
[----:B------:R-:W-:Y:S01]  /*6e70*/  IMAD.MOV.U32 R7, RZ, RZ, R6 ;  /* 0x000000ffff077224 */ /* 0x000fe200078e0006 */
[----:B---3--:R-:W-:-:S04]  /*6e80*/  @P4 SHF.R.U32.HI R7, RZ, R12, R9 ;  /* 0x0000000cff074219 */ /* 0x008fc80000011609 */
[----:B------:R-:W-:Y:S01]  /*6e90*/  MOV R9, R7 ;  /* 0x0000000700097202 */ /* 0x000fe20000000f00 */
[----:B----4-:R-:W-:-:S05]  /*6ea0*/  @P5 IMAD.HI.U32 R2, R7, R2, RZ ;  /* 0x0000000207025227 */ /* 0x010fca00078e00ff */
[----:B------:R-:W-:Y:S02]  /*6eb0*/  @P5 SHF.R.U32.HI R9, RZ, R3, R2 ;  /* 0x00000003ff095219 */ /* 0x000fe40000011602 */
[----:B------:R-:W-:-:S05]  /*6ec0*/  IADD3 R3, -R7, RZ, RZ ;  /* 0x000000ff07037210 */ /* 0x000fca0007ffe1ff */
[----:B------:R-:W-:Y:S02]  /*6ed0*/  IMAD R2, R11, R3, R6 ;  /* 0x000000030b027224 */ /* 0x000fe400078e0206 */
[----:B------:R-:W-:-:S04]  /*6ee0*/  IMAD.MOV R3, RZ, RZ, -R9 ;  /* 0x000000ffff037224 */ /* 0x000fc800078e0a09 */
[----:B------:R-:W-:Y:S01]  /*6ef0*/  IMAD R3, R8, R3, R7 ;  /* 0x0000000308037224 */ /* 0x000fe200078e0207 */
[----:B------:R-:W-:Y:S06]  /*6f00*/  BRA.DIV UR4, `(.L_x_86) ;  /* 0x0000001204687947 */ /* 0x000fec000b800000 */
[----:B------:R-:W-:-:S13]  /*6f10*/  ELECT P6, URZ, PT ;  /* 0x00000000003f782f */ /* 0x000fda00038c0000 */
.L_x_126:
[----:B------:R-:W1:Y:S01]  /*6f20*/  LDC R6, c[0x0][0x28c] ;  /* 0x0000a300ff067b82 */ /* 0x000e620000000800 */
[----:B------:R-:W-:Y:S01]  /*6f30*/  BSSY B1, `(.L_x_87) ;  /* 0x000002d000017945 */ /* 0x000fe20003800000 */
[----:B-1----:R-:W-:-:S13]  /*6f40*/  ISETP.GT.AND P3, PT, R6, RZ, P6 ;  /* 0x000000ff0600720c */ /* 0x002fda0003764270 */
[----:B------:R-:W-:Y:S05]  /*6f50*/  @!P3 BRA `(.L_x_88) ;  /* 0x0000000000a8b947 */ /* 0x000fea0003800000 */
[----:B------:R-:W1:Y:S01]  /*6f60*/  S2R R8, SR_CgaCtaId ;  /* 0x0000000000087919 */ /* 0x000e620000008800 */
[----:B------:R-:W-:-:S04]  /*6f70*/  MOV R7, 0x400 ;  /* 0x0000040000077802 */ /* 0x000fc80000000f00 */
[----:B-1----:R-:W-:Y:S02]  /*6f80*/  LEA R10, R8, R7, 0x18 ;  /* 0x00000007080a7211 */ /* 0x002fe400078ec0ff */
[----:B------:R-:W-:Y:S02]  /*6f90*/  SHF.L.U32 R7, R0, 0x1f, RZ ;  /* 0x0000001f00077819 */ /* 0x000fe400000006ff */
[----:B------:R-:W-:-:S04]  /*6fa0*/  LEA R8, R5, R10, 0x3 ;  /* 0x0000000a05087211 */ /* 0x000fc800078e18ff */
[----:B------:R-:W1:Y:S02]  /*6fb0*/  SYNCS.PHASECHK.TRANS64.TRYWAIT P4, [R8+URZ+0x20428], R7 ;  /* 0x02042807080075a7 */ /* 0x000e64000808017f */
[----:B-1----:R-:W-:Y:S05]  /*6fc0*/  @!P4 BRA `(.L_x_89) ;  /* 0x000000100058c947 */ /* 0x002fea0003800000 */
.L_x_127:
[----:B------:R-:W-:Y:S01]  /*6fd0*/  UPRMT UR4, UR19, 0x9910, URZ ;  /* 0x0000991013047896 */ /* 0x000fe2000800003f */
[----:B-1----:R-:W-:-:S03]  /*6fe0*/  @P2 MOV R7, 0x4000 ;  /* 0x0000400000072802 */ /* 0x002fc60000000f00 */
[----:B------:R-:W-:Y:S01]  /*6ff0*/  UISETP.NE.AND UP0, UPT, UR4, 0x2, UPT ;  /* 0x000000020400788c */ /* 0x000fe2000bf05270 */
[----:B------:R1:W-:Y:S05]  /*7000*/  @P2 SYNCS.ARRIVE.TRANS64 RZ, [R8+URZ+0x20400], R7 ;  /* 0x0204000708ff29a7 */ /* 0x0003ea000800003f */
[----:B------:R-:W-:-:S13]  /*7010*/  PLOP3.LUT P4, PT, PT, PT, UP0, 0x80, 0x0 ;  /* 0x000000000000781c */ /* 0x000fda0003f8f008 */
[----:B-1----:R-:W-:Y:S05]  /*7020*/  @P4 BRA `(.L_x_90) ;  /* 0x0000000000044947 */ /* 0x002fea0003800000 */
[----:B------:R-:W-:Y:S01]  /*7030*/  BPT.TRAP 0x1 ;  /* 0x000000040000795c */ /* 0x000fe20000300000 */
.L_x_90:
[----:B------:R-:W-:Y:S05]  /*7040*/  @P0 BRA `(.L_x_91) ;  /* 0x0000000000040947 */ /* 0x000fea0003800000 */
[----:B------:R-:W-:Y:S01]  /*7050*/  BPT.TRAP 0x1 ;  /* 0x000000040000795c */ /* 0x000fe20000300000 */
.L_x_91:
[----:B------:R-:W-:Y:S01]  /*7060*/  IMAD R10, R5, 0x4000, R10 ;  /* 0x00004000050a7824 */ /* 0x000fe200078e020a */
[----:B------:R-:W-:Y:S01]  /*7070*/  R2UR UR9, R8 ;  /* 0x00000000080972ca */ /* 0x000fe200000e0000 */
[----:B------:R-:W-:Y:S01]  /*7080*/  UIADD3 UR4, UP0, UR16, 0x1f0, URZ ;  /* 0x000001f010047890 */ /* 0x000fe2000ff1e03f */
[----:B------:R-:W-:Y:S01]  /*7090*/  R2UR UR12, R2 ;  /* 0x00000000020c72ca */ /* 0x000fe200000e0000 */
[----:B------:R-:W-:Y:S01]  /*70a0*/  UMOV UR10, URZ ;  /* 0x0000003f000a7c82 */ /* 0x000fe20008000000 */
[----:B------:R-:W-:Y:S01]  /*70b0*/  R2UR UR8, R10 ;  /* 0x000000000a0872ca */ /* 0x000fe200000e0000 */
[----:B------:R-:W-:Y:S01]  /*70c0*/  UIADD3.X UR5, URZ, UR17, URZ, UP0, !UPT ;  /* 0x000000113f057290 */ /* 0x000fe200087fe43f */
[----:B------:R-:W-:Y:S01]  /*70d0*/  R2UR UR13, R3 ;  /* 0x00000000030d72ca */ /* 0x000fe200000e0000 */
[----:B------:R-:W-:Y:S01]  /*70e0*/  UMOV UR6, 0x0 ;  /* 0x0000000000067882 */ /* 0x000fe20000000000 */
[----:B------:R-:W-:Y:S01]  /*70f0*/  UMOV UR7, 0x10000000 ;  /* 0x1000000000077882 */ /* 0x000fe20000000000 */
[----:B------:R-:W-:Y:S01]  /*7100*/  UMOV UR11, URZ ;  /* 0x0000003f000b7c82 */ /* 0x000fe20008000000 */
[----:B------:R-:W-:Y:S01]  /*7110*/  UMOV UR18, 0x40 ;  /* 0x0000004000127882 */ /* 0x000fe20000000000 */
[----:B------:R-:W-:-:S02]  /*7120*/  IADD3 R5, R5, 0x1, RZ ;  /* 0x0000000105057810 */ /* 0x000fc40007ffe0ff */
[----:B------:R-:W-:Y:S02]  /*7130*/  UIADD3 UR9, UR9, 0x20400, URZ ;  /* 0x0002040009097890 */ /* 0x000fe4000fffe03f */
[C---:B------:R-:W-:Y:S02]  /*7140*/  ISETP.NE.AND P4, PT, R5.reuse, 0x5, PT ;  /* 0x000000050500780c */ /* 0x040fe40003f85270 */
[----:B------:R-:W-:Y:S02]  /*7150*/  UIADD3 UR14, UR8, 0x8000, URZ ;  /* 0x00008000080e7890 */ /* 0x000fe4000fffe03f */
[----:B------:R-:W-:Y:S01]  /*7160*/  UIADD3 UR15, UR8, 0xa000, URZ ;  /* 0x0000a000080f7890 */ /* 0x000fe2000fffe03f */
[----:B------:R-:W-:Y:S02]  /*7170*/  SEL R7, RZ, 0x1, P4 ;  /* 0x00000001ff077807 */ /* 0x000fe40002000000 */
[----:B------:R-:W-:Y:S02]  /*7180*/  SEL R5, R5, RZ, P4 ;  /* 0x000000ff05057207 */ /* 0x000fe40002000000 */
[----:B------:R-:W-:Y:S01]  /*7190*/  UMOV UR8, UR14 ;  /* 0x0000000e00087c82 */ /* 0x000fe20008000000 */
[----:B------:R-:W-:Y:S01]  /*71a0*/  LOP3.LUT R0, R0, R7, RZ, 0x3c, !PT ;  /* 0x0000000700007212 */ /* 0x000fe200078e3cff */
[----:B------:R1:W-:Y:S02]  /*71b0*/  UTMALDG.4D [UR8], [UR4], desc[UR6] ;  /* 0x00000608040075b4 */ /* 0x0003e40008019000 */
[----:B-1----:R-:W-:Y:S01]  /*71c0*/  UMOV UR8, UR15 ;  /* 0x0000000f00087c82 */ /* 0x002fe20008000000 */
[----:B------:R-:W-:-:S02]  /*71d0*/  UMOV UR10, UR18 ;  /* 0x00000012000a7c82 */ /* 0x000fc40008000000 */
[----:B------:R1:W-:Y:S02]  /*71e0*/  UTMALDG.4D [UR8], [UR4], desc[UR6] ;  /* 0x00000608040075b4 */ /* 0x0003e40008019000 */
[----:B-1----:R-:W-:Y:S01]  /*71f0*/  NOP ;  /* 0x0000000000007918 */ /* 0x002fe20000000000 */
.L_x_88:
[----:B------:R-:W-:Y:S05]  /*7200*/  BSYNC B1 ;  /* 0x0000000000017941 */ /* 0x000fea0003800000 */
.L_x_87:
        /* <DEDUP_REMOVED lines=10> */
.L_x_93:
[----:B------:R-:W-:Y:S05]  /*72b0*/  BSYNC B1 ;  /* 0x0000000000017941 */ /* 0x000fea0003800000 */
.L_x_92:
[----:B------:R-:W-:Y:S01]  /*72c0*/  BSSY B1, `(.L_x_95) ;  /* 0x000002e000017945 */ /* 0x000fe20003800000 */
[----:B------:R-:W-:-:S03]  /*72d0*/  MOV R9, RZ ;  /* 0x000000ff00097202 */ /* 0x000fc60000000f00 */
[----:B------:R-:W-:Y:S05]  /*72e0*/  @!P3 BRA `(.L_x_96) ;  /* 0x0000000000acb947 */ /* 0x000fea0003800000 */
[----:B-1----:R-:W1:Y:S01]  /*72f0*/  S2R R7, SR_CgaCtaId ;  /* 0x0000000000077919 */ /* 0x002e620000008800 */
[----:B------:R-:W-:Y:S02]  /*7300*/  MOV R4, 0x400 ;  /* 0x0000040000047802 */ /* 0x000fe40000000f00 */
[----:B------:R-:W-:Y:S02]  /*7310*/  SHF.L.U32 R8, R0, 0x1f, RZ ;  /* 0x0000001f00087819 */ /* 0x000fe400000006ff */
[----:B-1----:R-:W-:-:S05]  /*7320*/  LEA R4, R7, R4, 0x18 ;  /* 0x0000000407047211 */ /* 0x002fca00078ec0ff */
[----:B------:R-:W-:-:S04]  /*7330*/  IMAD R7, R5, 0x8, R4 ;  /* 0x0000000805077824 */ /* 0x000fc800078e0204 */
[----:B------:R-:W1:Y:S02]  /*7340*/  SYNCS.PHASECHK.TRANS64.TRYWAIT P3, [R7+URZ+0x20428], R8 ;  /* 0x02042808070075a7 */ /* 0x000e64000806017f */
[----:B-1----:R-:W-:Y:S05]  /*7350*/  @!P3 BRA `(.L_x_97) ;  /* 0x0000000c009cb947 */ /* 0x002fea0003800000 */
.L_x_128:
[----:B------:R-:W-:Y:S01]  /*7360*/  UPRMT UR4, UR19, 0x9910, URZ ;  /* 0x0000991013047896 */ /* 0x000fe2000800003f */
[----:B-1----:R-:W-:-:S03]  /*7370*/  @P2 MOV R8, 0x4000 ;  /* 0x0000400000082802 */ /* 0x002fc60000000f00 */
[----:B------:R-:W-:Y:S01]  /*7380*/  UISETP.NE.AND UP0, UPT, UR4, 0x2, UPT ;  /* 0x000000020400788c */ /* 0x000fe2000bf05270 */
[----:B------:R1:W-:Y:S05]  /*7390*/  @P2 SYNCS.ARRIVE.TRANS64 RZ, [R7+URZ+0x20400], R8 ;  /* 0x0204000807ff29a7 */ /* 0x0003ea000800003f */
[----:B------:R-:W-:-:S13]  /*73a0*/  PLOP3.LUT P3, PT, PT, PT, UP0, 0x80, 0x0 ;  /* 0x000000000000781c */ /* 0x000fda0003f6f008 */
[----:B-1----:R-:W-:Y:S05]  /*73b0*/  @P3 BRA `(.L_x_98) ;  /* 0x0000000000043947 */ /* 0x002fea0003800000 */
[----:B------:R-:W-:Y:S01]  /*73c0*/  BPT.TRAP 0x1 ;  /* 0x000000040000795c */ /* 0x000fe20000300000 */
.L_x_98:
[----:B------:R-:W-:Y:S05]  /*73d0*/  @P0 BRA `(.L_x_99) ;  /* 0x0000000000040947 */ /* 0x000fea0003800000 */
[----:B------:R-:W-:Y:S01]  /*73e0*/  BPT.TRAP 0x1 ;  /* 0x000000040000795c */ /* 0x000fe20000300000 */
.L_x_99:
[----:B------:R-:W-:Y:S01]  /*73f0*/  LEA R4, R5, R4, 0xe ;  /* 0x0000000405047211 */ /* 0x000fe200078e70ff */
[----:B------:R-:W-:Y:S01]  /*7400*/  UIADD3 UR4, UP0, UR16, 0x2f0, URZ ;  /* 0x000002f010047890 */ /* 0x000fe2000ff1e03f */
[----:B------:R-:W-:Y:S01]  /*7410*/  R2UR UR9, R7 ;  /* 0x00000000070972ca */ /* 0x000fe200000e0000 */
[----:B------:R-:W-:Y:S01]  /*7420*/  UMOV UR10, URZ ;  /* 0x0000003f000a7c82 */ /* 0x000fe20008000000 */
[----:B------:R-:W-:Y:S01]  /*7430*/  R2UR UR8, R4 ;  /* 0x00000000040872ca */ /* 0x000fe200000e0000 */
[----:B------:R-:W-:Y:S01]  /*7440*/  UIADD3.X UR5, URZ, UR17, URZ, UP0, !UPT ;  /* 0x000000113f057290 */ /* 0x000fe200087fe43f */
[----:B------:R-:W-:Y:S01]  /*7450*/  R2UR UR12, R2 ;  /* 0x00000000020c72ca */ /* 0x000fe200000e0000 */
[----:B------:R-:W-:Y:S01]  /*7460*/  UMOV UR6, 0x0 ;  /* 0x0000000000067882 */ /* 0x000fe20000000000 */
[----:B------:R-:W-:Y:S01]  /*7470*/  R2UR UR13, R3 ;  /* 0x00000000030d72ca */ /* 0x000fe200000e0000 */
[----:B------:R-:W-:Y:S01]  /*7480*/  UMOV UR7, 0x10000000 ;  /* 0x1000000000077882 */ /* 0x000fe20000000000 */
[----:B------:R-:W-:Y:S01]  /*7490*/  UMOV UR11, URZ ;  /* 0x0000003f000b7c82 */ /* 0x000fe20008000000 */
[----:B------:R-:W-:Y:S01]  /*74a0*/  UMOV UR18, 0x40 ;  /* 0x0000004000127882 */ /* 0x000fe20000000000 */
[----:B------:R-:W-:Y:S01]  /*74b0*/  VIADD R5, R5, 0x1 ;  /* 0x0000000105057836 */ /* 0x000fe20000000000 */
[----:B------:R-:W-:-:S02]  /*74c0*/  MOV R9, 0x1 ;  /* 0x0000000100097802 */ /* 0x000fc40000000f00 */
[----:B------:R-:W-:Y:S02]  /*74d0*/  UIADD3 UR9, UR9, 0x20400, URZ ;  /* 0x0002040009097890 */ /* 0x000fe4000fffe03f */
[----:B------:R-:W-:Y:S01]  /*74e0*/  UIADD3 UR14, UR8, 0x8000, URZ ;  /* 0x00008000080e7890 */ /* 0x000fe2000fffe03f */
[----:B------:R-:W-:Y:S01]  /*74f0*/  ISETP.NE.AND P3, PT, R5, 0x5, PT ;  /* 0x000000050500780c */ /* 0x000fe20003f65270 */
[----:B------:R-:W-:-:S03]  /*7500*/  UIADD3 UR15, UR8, 0xa000, URZ ;  /* 0x0000a000080f7890 */ /* 0x000fc6000fffe03f */
[----:B------:R-:W-:Y:S02]  /*7510*/  SEL R7, RZ, 0x1, P3 ;  /* 0x00000001ff077807 */ /* 0x000fe40001800000 */
[----:B------:R-:W-:Y:S01]  /*7520*/  UMOV UR8, UR14 ;  /* 0x0000000e00087c82 */ /* 0x000fe20008000000 */
[----:B------:R-:W-:Y:S01]  /*7530*/  SEL R5, R5, RZ, P3 ;  /* 0x000000ff05057207 */ /* 0x000fe20001800000 */
[----:B------:R1:W-:Y:S01]  /*7540*/  UTMALDG.4D [UR8], [UR4], desc[UR6] ;  /* 0x00000608040075b4 */ /* 0x0003e20008019000 */
[----:B------:R-:W-:Y:S01]  /*7550*/  LOP3.LUT R0, R0, R7, RZ, 0x3c, !PT ;  /* 0x0000000700007212 */ /* 0x000fe200078e3cff */
[----:B-1----:R-:W-:Y:S01]  /*7560*/  UMOV UR8, UR15 ;  /* 0x0000000f00087c82 */ /* 0x002fe20008000000 */
[----:B------:R-:W-:Y:S02]  /*7570*/  UMOV UR10, UR18 ;  /* 0x00000012000a7c82 */ /* 0x000fe40008000000 */
[----:B------:R2:W-:Y:S02]  /*7580*/  UTMALDG.4D [UR8], [UR4], desc[UR6] ;  /* 0x00000608040075b4 */ /* 0x0005e40008019000 */
[----:B--2---:R-:W-:Y:S01]  /*7590*/  NOP ;  /* 0x0000000000007918 */ /* 0x004fe20000000000 */
.L_x_96:
[----:B------:R-:W-:Y:S05]  /*75a0*/  BSYNC B1 ;  /* 0x0000000000017941 */ /* 0x000fea0003800000 */
.L_x_95:
[----:B------:R-:W-:-:S13]  /*75b0*/  ISETP.GE.AND P3, PT, R6, 0x41, PT ;  /* 0x000000410600780c */ /* 0x000fda0003f66270 */
[----:B------:R-:W-:Y:S05]  /*75c0*/  @!P3 BRA `(.L_x_100) ;  /* 0x000000040098b947 */ /* 0x000fea0003800000 */
[----:B------:R-:W-:Y:S01]  /*75d0*/  IADD3 R6, R6, 0x3f, RZ ;  /* 0x0000003f06067810 */ /* 0x000fe20007ffe0ff */
[----:B------:R-:W-:Y:S03]  /*75e0*/  BSSY B1, `(.L_x_100) ;  /* 0x0000064000017945 */ /* 0x000fe60003800000 */
[----:B-1----:R-:W-:-:S04]  /*75f0*/  SHF.R.S32.HI R7, RZ, 0x1f, R6 ;  /* 0x0000001fff077819 */ /* 0x002fc80000011406 */
[----:B------:R-:W-:-:S04]  /*7600*/  LEA.HI R7, R7, R6, RZ, 0x6 ;  /* 0x0000000607077211 */ /* 0x000fc800078f30ff */
[----:B------:R-:W-:-:S05]  /*7610*/  SHF.R.S32.HI R7, RZ, 0x6, R7 ;  /* 0x00000006ff077819 */ /* 0x000fca0000011407 */
[----:B------:R-:W-:-:S07]  /*7620*/  IMAD.SHL.U32 R4, R7, 0x2, RZ ;  /* 0x0000000207047824 */ /* 0x000fce00078e00ff */
.L_x_111:
[----:B------:R-:W-:Y:S04]  /*7630*/  BSSY B2, `(.L_x_101) ;  /* 0x000002c000027945 */ /* 0x000fe80003800000 */
[----:B------:R-:W-:Y:S05]  /*7640*/  @!P6 BRA `(.L_x_102) ;  /* 0x0000000000a8e947 */ /* 0x000fea0003800000 */
[----:B------:R-:W1:Y:S01]  /*7650*/  S2R R7, SR_CgaCtaId ;  /* 0x0000000000077919 */ /* 0x000e620000008800 */
[----:B------:R-:W-:Y:S02]  /*7660*/  MOV R6, 0x400 ;  /* 0x0000040000067802 */ /* 0x000fe40000000f00 */
[----:B------:R-:W-:Y:S02]  /*7670*/  SHF.L.U32 R8, R0, 0x1f, RZ ;  /* 0x0000001f00087819 */ /* 0x000fe400000006ff */
[----:B-1----:R-:W-:-:S04]  /*7680*/  LEA R6, R7, R6, 0x18 ;  /* 0x0000000607067211 */ /* 0x002fc800078ec0ff */
[----:B------:R-:W-:-:S04]  /*7690*/  LEA R7, R5, R6, 0x3 ;  /* 0x0000000605077211 */ /* 0x000fc800078e18ff */
[----:B------:R-:W1:Y:S02]  /*76a0*/  SYNCS.PHASECHK.TRANS64.TRYWAIT P3, [R7+URZ+0x20428], R8 ;  /* 0x02042808070075a7 */ /* 0x000e64000806017f */
[----:B-1----:R-:W-:Y:S05]  /*76b0*/  @!P3 BRA `(.L_x_103) ;  /* 0x0000000800d8b947 */ /* 0x002fea0003800000 */
.L_x_129:
[----:B------:R-:W-:Y:S01]  /*76c0*/  UPRMT UR4, UR19, 0x9910, URZ ;  /* 0x0000991013047896 */ /* 0x000fe2000800003f */
[----:B-1----:R-:W-:-:S03]  /*76d0*/  @P2 MOV R8, 0x4000 ;  /* 0x0000400000082802 */ /* 0x002fc60000000f00 */
[----:B------:R-:W-:Y:S01]  /*76e0*/  UISETP.NE.AND UP0, UPT, UR4, 0x2, UPT ;  /* 0x000000020400788c */ /* 0x000fe2000bf05270 */
[----:B------:R1:W-:Y:S05]  /*76f0*/  @P2 SYNCS.ARRIVE.TRANS64 RZ, [R7+URZ+0x20400], R8 ;  /* 0x0204000807ff29a7 */ /* 0x0003ea000800003f */
[----:B------:R-:W-:-:S13]  /*7700*/  PLOP3.LUT P3, PT, PT, PT, UP0, 0x80, 0x0 ;  /* 0x000000000000781c */ /* 0x000fda0003f6f008 */
[----:B-1----:R-:W-:Y:S05]  /*7710*/  @P3 BRA `(.L_x_104) ;  /* 0x0000000000043947 */ /* 0x002fea0003800000 */
[----:B------:R-:W-:Y:S01]  /*7720*/  BPT.TRAP 0x1 ;  /* 0x000000040000795c */ /* 0x000fe20000300000 */
.L_x_104:
[----:B------:R-:W-:Y:S05]  /*7730*/  @P0 BRA `(.L_x_105) ;  /* 0x0000000000040947 */ /* 0x000fea0003800000 */
[----:B------:R-:W-:Y:S01]  /*7740*/  BPT.TRAP 0x1 ;  /* 0x000000040000795c */ /* 0x000fe20000300000 */
.L_x_105:
        /* <DEDUP_REMOVED lines=11> */
[----:B------:R-:W-:-:S03]  /*7800*/  IADD3 R5, R5, 0x1, RZ ;  /* 0x0000000105057810 */ /* 0x000fc60007ffe0ff */
[----:B------:R-:W-:Y:S01]  /*7810*/  UIADD3 UR9, UR9, 0x20400, URZ ;  /* 0x0002040009097890 */ /* 0x000fe2000fffe03f */
[C---:B------:R-:W-:Y:S01]  /*7820*/  ISETP.NE.AND P3, PT, R5.reuse, 0x5, PT ;  /* 0x000000050500780c */ /* 0x040fe20003f65270 */
[----:B------:R-:W-:Y:S02]  /*7830*/  USHF.L.U32 UR11, UR11, 0x6, URZ ;  /* 0x000000060b0b7899 */ /* 0x000fe4000800063f */
[----:B------:R-:W-:Y:S01]  /*7840*/  UIADD3 UR8, UR6, 0x8000, URZ ;  /* 0x0000800006087890 */ /* 0x000fe2000fffe03f */
[----:B------:R-:W-:Y:S01]  /*7850*/  SEL R7, RZ, 0x1, P3 ;  /* 0x00000001ff077807 */ /* 0x000fe20001800000 */
[----:B------:R-:W-:Y:S01]  /*7860*/  UIADD3 UR14, UR6, 0xa000, URZ ;  /* 0x0000a000060e7890 */ /* 0x000fe2000fffe03f */
[----:B------:R-:W-:Y:S02]  /*7870*/  SEL R5, R5, RZ, P3 ;  /* 0x000000ff05057207 */ /* 0x000fe40001800000 */
[----:B------:R-:W-:Y:S01]  /*7880*/  UMOV UR6, 0x0 ;  /* 0x0000000000067882 */ /* 0x000fe20000000000 */
[----:B------:R-:W-:-:S03]  /*7890*/  LOP3.LUT R0, R0, R7, RZ, 0x3c, !PT ;  /* 0x0000000700007212 */ /* 0x000fc600078e3cff */
[----:B------:R1:W-:Y:S02]  /*78a0*/  UTMALDG.4D [UR8], [UR4], desc[UR6] ;  /* 0x00000608040075b4 */ /* 0x0003e40008019000 */
[----:B-1----:R-:W-:Y:S01]  /*78b0*/  UMOV UR8, UR14 ;  /* 0x0000000e00087c82 */ /* 0x002fe20008000000 */
[----:B------:R-:W-:Y:S02]  /*78c0*/  UMOV UR10, UR15 ;  /* 0x0000000f000a7c82 */ /* 0x000fe40008000000 */
[----:B------:R1:W-:Y:S02]  /*78d0*/  UTMALDG.4D [UR8], [UR4], desc[UR6] ;  /* 0x00000608040075b4 */ /* 0x0003e40008019000 */
[----:B-1----:R-:W-:Y:S01]  /*78e0*/  NOP ;  /* 0x0000000000007918 */ /* 0x002fe20000000000 */
.L_x_102:
[----:B------:R-:W-:Y:S05]  /*78f0*/  BSYNC B2 ;  /* 0x0000000000027941 */ /* 0x000fea0003800000 */
.L_x_101:
[----:B------:R-:W-:Y:S01]  /*7900*/  ISETP.LT.OR P3, PT, R4, 0x4, !P6 ;  /* 0x000000040400780c */ /* 0x000fe20007761670 */
[----:B------:R-:W-:-:S12]  /*7910*/  BSSY B2, `(.L_x_106) ;  /* 0x000002d000027945 */ /* 0x000fd80003800000 */
[----:B------:R-:W-:Y:S05]  /*7920*/  @P3 BRA `(.L_x_107) ;  /* 0x0000000000ac3947 */ /* 0x000fea0003800000 */
[----:B------:R-:W1:Y:S01]  /*7930*/  S2R R7, SR_CgaCtaId ;  /* 0x0000000000077919 */ /* 0x000e620000008800 */
[----:B------:R-:W-:Y:S02]  /*7940*/  MOV R6, 0x400 ;  /* 0x0000040000067802 */ /* 0x000fe40000000f00 */
[----:B------:R-:W-:Y:S02]  /*7950*/  SHF.L.U32 R8, R0, 0x1f, RZ ;  /* 0x0000001f00087819 */ /* 0x000fe400000006ff */
[----:B-1----:R-:W-:-:S04]  /*7960*/  LEA R6, R7, R6, 0x18 ;  /* 0x0000000607067211 */ /* 0x002fc800078ec0ff */
[----:B------:R-:W-:-:S04]  /*7970*/  LEA R7, R5, R6, 0x3 ;  /* 0x0000000605077211 */ /* 0x000fc800078e18ff */
[----:B------:R-:W1:Y:S02]  /*7980*/  SYNCS.PHASECHK.TRANS64.TRYWAIT P3, [R7+URZ+0x20428], R8 ;  /* 0x02042808070075a7 */ /* 0x000e64000806017f */
[----:B-1----:R-:W-:Y:S05]  /*7990*/  @!P3 BRA `(.L_x_108) ;  /* 0x000000080034b947 */ /* 0x002fea0003800000 */
.L_x_130:
[----:B------:R-:W-:Y:S01]  /*79a0*/  UPRMT UR4, UR19, 0x9910, URZ ;  /* 0x0000991013047896 */ /* 0x000fe2000800003f */
[----:B-1----:R-:W-:-:S03]  /*79b0*/  @P1 IMAD.MOV.U32 R8, RZ, RZ, 0x4000 ;  /* 0x00004000ff081424 */ /* 0x002fc600078e00ff */
[----:B------:R-:W-:Y:S01]  /*79c0*/  UISETP.NE.AND UP0, UPT, UR4, 0x2, UPT ;  /* 0x000000020400788c */ /* 0x000fe2000bf05270 */
[----:B------:R1:W-:Y:S05]  /*79d0*/  @P1 SYNCS.ARRIVE.TRANS64 RZ, [R7+URZ+0x20400], R8 ;  /* 0x0204000807ff19a7 */ /* 0x0003ea000800003f */
[----:B------:R-:W-:-:S13]  /*79e0*/  PLOP3.LUT P3, PT, PT, PT, UP0, 0x80, 0x0 ;  /* 0x000000000000781c */ /* 0x000fda0003f6f008 */
[----:B-1----:R-:W-:Y:S05]  /*79f0*/  @P3 BRA `(.L_x_109) ;  /* 0x0000000000043947 */ /* 0x002fea0003800000 */
[----:B------:R-:W-:Y:S01]  /*7a00*/  BPT.TRAP 0x1 ;  /* 0x000000040000795c */ /* 0x000fe20000300000 */
.L_x_109:
[----:B------:R-:W-:Y:S05]  /*7a10*/  @P0 BRA `(.L_x_110) ;  /* 0x0000000000040947 */ /* 0x000fea0003800000 */
[----:B------:R-:W-:Y:S01]  /*7a20*/  BPT.TRAP 0x1 ;  /* 0x000000040000795c */ /* 0x000fe20000300000 */
.L_x_110:
        /* <DEDUP_REMOVED lines=10> */
[----:B------:R-:W-:Y:S01]  /*7ad0*/  R2UR UR13, R3 ;  /* 0x00000000030d72ca */ /* 0x000fe200000e0000 */
[----:B------:R-:W-:Y:S01]  /*7ae0*/  VIADD R9, R9, 0x1 ;  /* 0x0000000109097836 */ /* 0x000fe20000000000 */
[----:B------:R-:W-:-:S03]  /*7af0*/  IADD3 R5, R5, 0x1, RZ ;  /* 0x0000000105057810 */ /* 0x000fc60007ffe0ff */
[----:B------:R-:W-:Y:S01]  /*7b00*/  UIADD3 UR9, UR9, 0x20400, URZ ;  /* 0x0002040009097890 */ /* 0x000fe2000fffe03f */
[C---:B------:R-:W-:Y:S01]  /*7b10*/  ISETP.NE.AND P3, PT, R5.reuse, 0x5, PT ;  /* 0x000000050500780c */ /* 0x040fe20003f65270 */
[----:B------:R-:W-:Y:S02]  /*7b20*/  UIADD3 UR8, UR6, 0x8000, URZ ;  /* 0x0000800006087890 */ /* 0x000fe4000fffe03f */
[----:B------:R-:W-:Y:S01]  /*7b30*/  USHF.L.U32 UR11, UR11, 0x6, URZ ;  /* 0x000000060b0b7899 */ /* 0x000fe2000800063f */
        /* <DEDUP_REMOVED lines=10> */
.L_x_107:
[----:B------:R-:W-:Y:S05]  /*7be0*/  BSYNC B2 ;  /* 0x0000000000027941 */ /* 0x000fea0003800000 */
.L_x_106:
[C---:B------:R-:W-:Y:S02]  /*7bf0*/  ISETP.GT.AND P3, PT, R4.reuse, 0x4, PT ;  /* 0x000000040400780c */ /* 0x040fe40003f64270 */
[----:B------:R-:W-:-:S11]  /*7c00*/  IADD3 R4, R4, -0x2, RZ ;  /* 0xfffffffe04047810 */ /* 0x000fd60007ffe0ff */
[----:B------:R-:W-:Y:S05]  /*7c10*/  @P3 BRA `(.L_x_111) ;  /* 0xfffffff800843947 */ /* 0x000fea000383ffff */
[----:B------:R-:W-:Y:S05]  /*7c20*/  BSYNC B1 ;  /* 0x0000000000017941 */ /* 0x000fea0003800000 */
.L_x_100:
[----:B------:R-:W-:Y:S01]  /*7c30*/  IADD3 R17, R17, UR20, RZ ;  /* 0x0000001411117c10 */ /* 0x000fe2000fffe0ff */
[----:B------:R-:W-:Y:S01]  /*7c40*/  ULDC UR4, c[0x0][0xa00] ;  /* 0x0002800000047ab9 */ /* 0x000fe20000000800 */
[----:B-1----:R-:W-:Y:S02]  /*7c50*/  PRMT R4, RZ, 0x7610, R4 ;  /* 0x00007610ff047816 */ /* 0x002fe40000000004 */
[----:B------:R-:W-:-:S13]  /*7c60*/  ISETP.GE.AND P3, PT, R17, UR4, PT ;  /* 0x0000000411007c0c */ /* 0x000fda000bf66270 */
[----:B------:R-:W-:Y:S05]  /*7c70*/  @!P3 BRA `(.L_x_112) ;  /* 0xfffffff00040b947 */ /* 0x000fea000383ffff */
[----:B------:R-:W-:Y:S05]  /*7c80*/  BSYNC B0 ;  /* 0x0000000000007941 */ /* 0x000fea0003800000 */
.L_x_85:
[----:B------:R-:W-:Y:S05]  /*7c90*/  EXIT ;  /* 0x000000000000794d */ /* 0x000fea0003800000 */
.L_x_17:
[----:B-1----:R-:W-:-:S04]  /*7ca0*/  IMAD.U32 R3, RZ, RZ, UR4 ;  /* 0x00000004ff037e24 */ /* 0x002fc8000f8e00ff */
[----:B------:R1:W2:Y:S03]  /*7cb0*/  SYNCS.PHASECHK.TRANS64.TRYWAIT P1, [R3+URZ+0x20450], R0 ;  /* 0x02045000030075a7 */ /* 0x0002a6000802017f */
[----:B--2---:R-:W-:Y:S05]  /*7cc0*/  @!P1 NANOSLEEP.SYNCS 0x989680 ;  /* 0x009896800000995d */ /* 0x004fea0003900000 */
[----:B------:R-:W2:Y:S02]  /*7cd0*/  @!P1 SYNCS.PHASECHK.TRANS64 P1, [R3+URZ+0x20450], R0 ;  /* 0x02045000030095a7 */ /* 0x000ea4000802007f */
[----:B--2---:R-:W-:Y:S05]  /*7ce0*/  @!P1 BRA `(.L_x_17) ;  /* 0xfffffffc00ec9947 */ /* 0x004fea000383ffff */
[----:B------:R-:W-:Y:S05]  /*7cf0*/  BRA `(.L_x_113) ;  /* 0xffffff9400b47947 */ /* 0x000fea000383ffff */
.L_x_19:
[----:B-1----:R-:W-:-:S04]  /*7d00*/  MOV R5, UR56 ;  /* 0x0000003800057c02 */ /* 0x002fc80008000f00 */
[----:B------:R1:W2:Y:S03]  /*7d10*/  SYNCS.PHASECHK.TRANS64.TRYWAIT P1, [R5+URZ+0x20400], R0 ;  /* 0x02040000050075a7 */ /* 0x0002a6000802017f */
[----:B--2---:R-:W-:Y:S05]  /*7d20*/  @!P1 NANOSLEEP.SYNCS 0x989680 ;  /* 0x009896800000995d */ /* 0x004fea0003900000 */
[----:B------:R-:W2:Y:S02]  /*7d30*/  @!P1 SYNCS.PHASECHK.TRANS64 P1, [R5+URZ+0x20400], R0 ;  /* 0x02040000050095a7 */ /* 0x000ea4000802007f */
[----:B--2---:R-:W-:Y:S05]  /*7d40*/  @!P1 BRA `(.L_x_19) ;  /* 0xfffffffc00ec9947 */ /* 0x004fea000383ffff */
[----:B------:R-:W-:Y:S05]  /*7d50*/  BRA `(.L_x_114) ;  /* 0xffffff9400c87947 */ /* 0x000fea000383ffff */
.L_x_20:
[----:B-1----:R-:W-:-:S04]  /*7d60*/  MOV R0, UR40 ;  /* 0x0000002800007c02 */ /* 0x002fc80008000f00 */
[----:B------:R1:W2:Y:S03]  /*7d70*/  SYNCS.PHASECHK.TRANS64.TRYWAIT P1, [R0+URZ+-0x8], R3 ;  /* 0xfffff803000075a7 */ /* 0x0002a6000802017f */
[----:B--2---:R-:W-:Y:S05]  /*7d80*/  @!P1 NANOSLEEP.SYNCS 0x989680 ;  /* 0x009896800000995d */ /* 0x004fea0003900000 */
[----:B------:R-:W2:Y:S02]  /*7d90*/  @!P1 SYNCS.PHASECHK.TRANS64 P1, [R0+URZ+-0x8], R3 ;  /* 0xfffff803000095a7 */ /* 0x000ea4000802007f */
[----:B--2---:R-:W-:Y:S05]  /*7da0*/  @!P1 BRA `(.L_x_20) ;  /* 0xfffffffc00ec9947 */ /* 0x004fea000383ffff */
[----:B------:R-:W-:Y:S05]  /*7db0*/  BRA `(.L_x_115) ;  /* 0xffffff9400b87947 */ /* 0x000fea000383ffff */
.L_x_22:
[----:B-1----:R-:W-:-:S04]  /*7dc0*/  IMAD.U32 R7, RZ, RZ, UR6 ;  /* 0x00000006ff077e24 */ /* 0x002fc8000f8e00ff */
[----:B------:R1:W2:Y:S03]  /*7dd0*/  SYNCS.PHASECHK.TRANS64.TRYWAIT P1, [R7+URZ+0x20400], R6 ;  /* 0x02040006070075a7 */ /* 0x0002a6000802017f */
[----:B--2---:R-:W-:Y:S05]  /*7de0*/  @!P1 NANOSLEEP.SYNCS 0x989680 ;  /* 0x009896800000995d */ /* 0x004fea0003900000 */
[----:B------:R-:W2:Y:S02]  /*7df0*/  @!P1 SYNCS.PHASECHK.TRANS64 P1, [R7+URZ+0x20400], R6 ;  /* 0x02040006070095a7 */ /* 0x000ea4000802007f */
[----:B--2---:R-:W-:Y:S05]  /*7e00*/  @!P1 BRA `(.L_x_22) ;  /* 0xfffffffc00ec9947 */ /* 0x004fea000383ffff */
[----:B------:R-:W-:Y:S05]  /*7e10*/  BRA `(.L_x_116) ;  /* 0xffffffa800bc7947 */ /* 0x000fea000383ffff */
.L_x_27:
[----:B-1----:R-:W-:-:S04]  /*7e20*/  MOV R5, UR6 ;  /* 0x0000000600057c02 */ /* 0x002fc80008000f00 */
[----:B------:R1:W2:Y:S03]  /*7e30*/  SYNCS.PHASECHK.TRANS64.TRYWAIT P2, [R5+URZ+0x20400], R4 ;  /* 0x02040004050075a7 */ /* 0x0002a6000804017f */
[----:B--2---:R-:W-:Y:S05]  /*7e40*/  @!P2 NANOSLEEP.SYNCS 0x989680 ;  /* 0x009896800000a95d */ /* 0x004fea0003900000 */
[----:B------:R-:W2:Y:S02]  /*7e50*/  @!P2 SYNCS.PHASECHK.TRANS64 P2, [R5+URZ+0x20400], R4 ;  /* 0x020400040500a5a7 */ /* 0x000ea4000804007f */
[----:B--2---:R-:W-:Y:S05]  /*7e60*/  @!P2 BRA `(.L_x_27) ;  /* 0xfffffffc00eca947 */ /* 0x004fea000383ffff */
[----:B------:R-:W-:Y:S05]  /*7e70*/  BRA `(.L_x_117) ;  /* 0xffffffac00747947 */ /* 0x000fea000383ffff */
.L_x_31:
[----:B-1----:R-:W-:-:S04]  /*7e80*/  MOV R8, UR6 ;  /* 0x0000000600087c02 */ /* 0x002fc80008000f00 */
[----:B------:R1:W2:Y:S03]  /*7e90*/  SYNCS.PHASECHK.TRANS64.TRYWAIT P2, [R8+URZ+0x20400], R9 ;  /* 0x02040009080075a7 */ /* 0x0002a6000804017f */
[----:B--2---:R-:W-:Y:S05]  /*7ea0*/  @!P2 NANOSLEEP.SYNCS 0x989680 ;  /* 0x009896800000a95d */ /* 0x004fea0003900000 */
[----:B------:R-:W2:Y:S02]  /*7eb0*/  @!P2 SYNCS.PHASECHK.TRANS64 P2, [R8+URZ+0x20400], R9 ;  /* 0x020400090800a5a7 */ /* 0x000ea4000804007f */
[----:B--2---:R-:W-:Y:S05]  /*7ec0*/  @!P2 BRA `(.L_x_31) ;  /* 0xfffffffc00eca947 */ /* 0x004fea000383ffff */
[----:B------:R-:W-:Y:S05]  /*7ed0*/  BRA `(.L_x_30) ;  /* 0xffffffc4005c7947 */ /* 0x000fea000383ffff */
.L_x_51:
[----:B-1----:R-:W-:-:S04]  /*7ee0*/  IMAD.U32 R3, RZ, RZ, UR40 ;  /* 0x00000028ff037e24 */ /* 0x002fc8000f8e00ff */
[----:B------:R1:W2:Y:S03]  /*7ef0*/  SYNCS.PHASECHK.TRANS64.TRYWAIT P1, [R3+URZ+0x8], R0 ;  /* 0x00000800030075a7 */ /* 0x0002a6000802017f */
[----:B--2---:R-:W-:Y:S05]  /*7f00*/  @!P1 NANOSLEEP.SYNCS 0x989680 ;  /* 0x009896800000995d */ /* 0x004fea0003900000 */
[----:B------:R-:W2:Y:S02]  /*7f10*/  @!P1 SYNCS.PHASECHK.TRANS64 P1, [R3+URZ+0x8], R0 ;  /* 0x00000800030095a7 */ /* 0x000ea4000802007f */
[----:B--2---:R-:W-:Y:S05]  /*7f20*/  @!P1 BRA `(.L_x_51) ;  /* 0xfffffffc00ec9947 */ /* 0x004fea000383ffff */
[----:B------:R-:W-:Y:S05]  /*7f30*/  BRA `(.L_x_118) ;  /* 0xffffffd0003c7947 */ /* 0x000fea000383ffff */
.L_x_70:
[----:B------:R-:W-:Y:S01]  /*7f40*/  BSSY B1, `(.L_x_119) ;  /* 0x0000006000017945 */ /* 0x000fe20003800000 */
[----:B------:R-:W-:-:S07]  /*7f50*/  MOV R15, 0xffffffff ;  /* 0xffffffff000f7802 */ /* 0x000fce0000000f00 */
[----:B------:R-:W-:Y:S05]  /*7f60*/  WARPSYNC.COLLECTIVE R15, `(.L_x_120) ;  /* 0x000000000f0c7348 */ /* 0x000fea0003c00000 */
[----:B------:R-:W-:Y:S02]  /*7f70*/  ELECT P6, UR62, PT ;  /* 0x00000000003e782f */ /* 0x000fe400038c0000 */
[----:B------:R-:W-:Y:S01]  /*7f80*/  MOV R14, UR62 ;  /* 0x0000003e000e7c02 */ /* 0x000fe20008000f00 */
[----:B------:R-:W-:Y:S10]  /*7f90*/  ENDCOLLECTIVE ;  /* 0x000000000000791b */ /* 0x000ff40003800000 */
.L_x_120:
[----:B------:R-:W-:Y:S05]  /*7fa0*/  BSYNC B1 ;  /* 0x0000000000017941 */ /* 0x000fea0003800000 */
.L_x_119:
[----:B------:R-:W-:Y:S05]  /*7fb0*/  BRA `(.L_x_121) ;  /* 0xffffffe400807947 */ /* 0x000fea000383ffff */
.L_x_73:
[----:B-1----:R1:W2:Y:S02]  /*7fc0*/  SYNCS.PHASECHK.TRANS64.TRYWAIT P2, [R7+URZ+0x20460], R6 ;  /* 0x02046006070075a7 */ /* 0x0022a4000804017f */
[----:B--2---:R-:W-:Y:S05]  /*7fd0*/  @!P2 NANOSLEEP.SYNCS 0x989680 ;  /* 0x009896800000a95d */ /* 0x004fea0003900000 */
[----:B------:R-:W2:Y:S02]  /*7fe0*/  @!P2 SYNCS.PHASECHK.TRANS64 P2, [R7+URZ+0x20460], R6 ;  /* 0x020460060700a5a7 */ /* 0x000ea4000804007f */
[----:B--2---:R-:W-:Y:S05]  /*7ff0*/  @!P2 BRA `(.L_x_73) ;  /* 0xfffffffc00f0a947 */ /* 0x004fea000383ffff */
[----:B------:R-:W-:Y:S05]  /*8000*/  BRA `(.L_x_122) ;  /* 0xffffffe400a07947 */ /* 0x000fea000383ffff */
.L_x_78:
[----:B-1----:R1:W2:Y:S02]  /*8010*/  SYNCS.PHASECHK.TRANS64.TRYWAIT P2, [R7+URZ+0x204b0], R4 ;  /* 0x0204b004070075a7 */ /* 0x0022a4000804017f */
[----:B--2---:R-:W-:Y:S05]  /*8020*/  @!P2 NANOSLEEP.SYNCS 0x989680 ;  /* 0x009896800000a95d */ /* 0x004fea0003900000 */
[----:B------:R-:W2:Y:S02]  /*8030*/  @!P2 SYNCS.PHASECHK.TRANS64 P2, [R7+URZ+0x204b0], R4 ;  /* 0x0204b0040700a5a7 */ /* 0x000ea4000804007f */
[----:B--2---:R-:W-:Y:S05]  /*8040*/  @!P2 BRA `(.L_x_78) ;  /* 0xfffffffc00f0a947 */ /* 0x004fea000383ffff */
[----:B------:R-:W-:Y:S05]  /*8050*/  BRA `(.L_x_77) ;  /* 0xffffffe800447947 */ /* 0x000fea000383ffff */
.L_x_81:
[----:B-1----:R1:W2:Y:S02]  /*8060*/  SYNCS.PHASECHK.TRANS64.TRYWAIT P2, [R4+URZ+0x20460], R9 ;  /* 0x02046009040075a7 */ /* 0x0022a4000804017f */
[----:B--2---:R-:W-:Y:S05]  /*8070*/  @!P2 NANOSLEEP.SYNCS 0x989680 ;  /* 0x009896800000a95d */ /* 0x004fea0003900000 */
[----:B------:R-:W2:Y:S02]  /*8080*/  @!P2 SYNCS.PHASECHK.TRANS64 P2, [R4+URZ+0x20460], R9 ;  /* 0x020460090400a5a7 */ /* 0x000ea4000804007f */
[----:B--2---:R-:W-:Y:S05]  /*8090*/  @!P2 BRA `(.L_x_81) ;  /* 0xfffffffc00f0a947 */ /* 0x004fea000383ffff */
[----:B------:R-:W-:Y:S05]  /*80a0*/  BRA `(.L_x_123) ;  /* 0xffffffe800587947 */ /* 0x000fea000383ffff */
.L_x_86:
[----:B------:R-:W-:Y:S01]  /*80b0*/  BSSY B1, `(.L_x_124) ;  /* 0x0000006000017945 */ /* 0x000fe20003800000 */
[----:B------:R-:W-:-:S07]  /*80c0*/  MOV R15, 0xffffffff ;  /* 0xffffffff000f7802 */ /* 0x000fce0000000f00 */
[----:B------:R-:W-:Y:S05]  /*80d0*/  WARPSYNC.COLLECTIVE R15, `(.L_x_125) ;  /* 0x000000000f0c7348 */ /* 0x000fea0003c00000 */
[----:B------:R-:W-:Y:S02]  /*80e0*/  ELECT P6, UR62, PT ;  /* 0x00000000003e782f */ /* 0x000fe400038c0000 */
[----:B------:R-:W-:Y:S01]  /*80f0*/  MOV R14, UR62 ;  /* 0x0000003e000e7c02 */ /* 0x000fe20008000f00 */
[----:B------:R-:W-:Y:S10]  /*8100*/  ENDCOLLECTIVE ;  /* 0x000000000000791b */ /* 0x000ff40003800000 */
.L_x_125:
[----:B------:R-:W-:Y:S05]  /*8110*/  BSYNC B1 ;  /* 0x0000000000017941 */ /* 0x000fea0003800000 */
.L_x_124:
[----:B------:R-:W-:Y:S05]  /*8120*/  BRA `(.L_x_126) ;  /* 0xffffffec007c7947 */ /* 0x000fea000383ffff */
.L_x_89:
[----:B-1----:R1:W2:Y:S02]  /*8130*/  SYNCS.PHASECHK.TRANS64.TRYWAIT P4, [R8+URZ+0x20428], R7 ;  /* 0x02042807080075a7 */ /* 0x0022a4000808017f */
[----:B--2---:R-:W-:Y:S05]  /*8140*/  @!P4 NANOSLEEP.SYNCS 0x989680 ;  /* 0x009896800000c95d */ /* 0x004fea0003900000 */
[----:B------:R-:W2:Y:S02]  /*8150*/  @!P4 SYNCS.PHASECHK.TRANS64 P4, [R8+URZ+0x20428], R7 ;  /* 0x020428070800c5a7 */ /* 0x000ea4000808007f */
[----:B--2---:R-:W-:Y:S05]  /*8160*/  @!P4 BRA `(.L_x_89) ;  /* 0xfffffffc00f0c947 */ /* 0x004fea000383ffff */
[----:B------:R-:W-:Y:S05]  /*8170*/  BRA `(.L_x_127) ;  /* 0xffffffec00947947 */ /* 0x000fea000383ffff */
.L_x_94:
[----:B-1----:R1:W2:Y:S02]  /*8180*/  SYNCS.PHASECHK.TRANS64.TRYWAIT P4, [R4+URZ+0x204b0], R7 ;  /* 0x0204b007040075a7 */ /* 0x0022a4000808017f */
[----:B--2---:R-:W-:Y:S05]  /*8190*/  @!P4 NANOSLEEP.SYNCS 0x989680 ;  /* 0x009896800000c95d */ /* 0x004fea0003900000 */
[----:B------:R-:W2:Y:S02]  /*81a0*/  @!P4 SYNCS.PHASECHK.TRANS64 P4, [R4+URZ+0x204b0], R7 ;  /* 0x0204b0070400c5a7 */ /* 0x000ea4000808007f */
[----:B--2---:R-:W-:Y:S05]  /*81b0*/  @!P4 BRA `(.L_x_94) ;  /* 0xfffffffc00f0c947 */ /* 0x004fea000383ffff */
[----:B------:R-:W-:Y:S05]  /*81c0*/  BRA `(.L_x_93) ;  /* 0xfffffff000387947 */ /* 0x000fea000383ffff */
.L_x_97:
[----:B-1----:R1:W2:Y:S02]  /*81d0*/  SYNCS.PHASECHK.TRANS64.TRYWAIT P3, [R7+URZ+0x20428], R8 ;  /* 0x02042808070075a7 */ /* 0x0022a4000806017f */
[----:B--2---:R-:W-:Y:S05]  /*81e0*/  @!P3 NANOSLEEP.SYNCS 0x989680 ;  /* 0x009896800000b95d */ /* 0x004fea0003900000 */
[----:B------:R-:W2:Y:S02]  /*81f0*/  @!P3 SYNCS.PHASECHK.TRANS64 P3, [R7+URZ+0x20428], R8 ;  /* 0x020428080700b5a7 */ /* 0x000ea4000806007f */
[----:B--2---:R-:W-:Y:S05]  /*8200*/  @!P3 BRA `(.L_x_97) ;  /* 0xfffffffc00f0b947 */ /* 0x004fea000383ffff */
[----:B------:R-:W-:Y:S05]  /*8210*/  BRA `(.L_x_128) ;  /* 0xfffffff000507947 */ /* 0x000fea000383ffff */
.L_x_103:
[----:B-1----:R1:W2:Y:S02]  /*8220*/  SYNCS.PHASECHK.TRANS64.TRYWAIT P3, [R7+URZ+0x20428], R8 ;  /* 0x02042808070075a7 */ /* 0x0022a4000806017f */
[----:B--2---:R-:W-:Y:S05]  /*8230*/  @!P3 NANOSLEEP.SYNCS 0x989680 ;  /* 0x009896800000b95d */ /* 0x004fea0003900000 */
[----:B------:R-:W2:Y:S02]  /*8240*/  @!P3 SYNCS.PHASECHK.TRANS64 P3, [R7+URZ+0x20428], R8 ;  /* 0x020428080700b5a7 */ /* 0x000ea4000806007f */
[----:B--2---:R-:W-:Y:S05]  /*8250*/  @!P3 BRA `(.L_x_103) ;  /* 0xfffffffc00f0b947 */ /* 0x004fea000383ffff */
[----:B------:R-:W-:Y:S05]  /*8260*/  BRA `(.L_x_129) ;  /* 0xfffffff400147947 */ /* 0x000fea000383ffff */
.L_x_108:
[----:B-1----:R1:W2:Y:S02]  /*8270*/  SYNCS.PHASECHK.TRANS64.TRYWAIT P3, [R7+URZ+0x20428], R8 ;  /* 0x02042808070075a7 */ /* 0x0022a4000806017f */
[----:B--2---:R-:W-:Y:S05]  /*8280*/  @!P3 NANOSLEEP.SYNCS 0x989680 ;  /* 0x009896800000b95d */ /* 0x004fea0003900000 */
[----:B------:R-:W2:Y:S02]  /*8290*/  @!P3 SYNCS.PHASECHK.TRANS64 P3, [R7+URZ+0x20428], R8 ;  /* 0x020428080700b5a7 */ /* 0x000ea4000806007f */
[----:B--2---:R-:W-:Y:S05]  /*82a0*/  @!P3 BRA `(.L_x_108) ;  /* 0xfffffffc00f0b947 */ /* 0x004fea000383ffff */
[----:B------:R-:W-:Y:S05]  /*82b0*/  BRA `(.L_x_130) ;  /* 0xfffffff400b87947 */ /* 0x000fea000383ffff */
        .weak           $__internal_0_$__cuda_sm20_rcp_rn_f32_slowpath
        .type           $__internal_0_$__cuda_sm20_rcp_rn_f32_slowpath,@function
        .size           $__internal_0_$__cuda_sm20_rcp_rn_f32_slowpath,(.L_x_136 - $__internal_0_$__cuda_sm20_rcp_rn_f32_slowpath)
$__internal_0_$__cuda_sm20_rcp_rn_f32_slowpath:
[----:B------:R-:W-:Y:S01]  /*82c0*/  IMAD.SHL.U32 R0, R3, 0x2, RZ ;  /* 0x0000000203007824 */ /* 0x000fe200078e00ff */
[----:B------:R-:W-:Y:S04]  /*82d0*/  BSSY B2, `(.L_x_131) ;  /* 0x0000030000027945 */ /* 0x000fe80003800000 */
[----:B------:R-:W-:-:S04]  /*82e0*/  SHF.R.U32.HI R21, RZ, 0x18, R0 ;  /* 0x00000018ff157819 */ /* 0x000fc80000011600 */
[----:B------:R-:W-:-:S13]  /*82f0*/  ISETP.NE.U32.AND P0, PT, R21, RZ, PT ;  /* 0x000000ff1500720c */ /* 0x000fda0003f05070 */
[----:B------:R-:W-:Y:S05]  /*8300*/  @P0 BRA `(.L_x_132) ;  /* 0x0000000000280947 */ /* 0x000fea0003800000 */
[----:B------:R-:W-:-:S04]  /*8310*/  SHF.L.U32 R0, R3, 0x1, RZ ;  /* 0x0000000103007819 */ /* 0x000fc800000006ff */
[----:B------:R-:W-:-:S13]  /*8320*/  ISETP.NE.AND P0, PT, R0, RZ, PT ;  /* 0x000000ff0000720c */ /* 0x000fda0003f05270 */
[----:B------:R-:W-:Y:S01]  /*8330*/  @P0 FFMA R7, R3, 1.84467440737095516160e+19, RZ ;  /* 0x5f80000003070823 */ /* 0x000fe200000000ff */
[----:B------:R-:W-:Y:S08]  /*8340*/  @!P0 MUFU.RCP R6, R3 ;  /* 0x0000000300068308 */ /* 0x000ff00000001000 */
[----:B------:R-:W1:Y:S02]  /*8350*/  @P0 MUFU.RCP R0, R7 ;  /* 0x0000000700000308 */ /* 0x000e640000001000 */
[----:B-1----:R-:W-:-:S04]  /*8360*/  @P0 FFMA R12, R7, R0, -1 ;  /* 0xbf800000070c0423 */ /* 0x002fc80000000000 */
[----:B------:R-:W-:-:S04]  /*8370*/  @P0 FADD.FTZ R13, -R12, -RZ ;  /* 0x800000ff0c0d0221 */ /* 0x000fc80000010100 */
[----:B------:R-:W-:-:S04]  /*8380*/  @P0 FFMA R0, R0, R13, R0 ;  /* 0x0000000d00000223 */ /* 0x000fc80000000000 */
[----:B------:R-:W-:Y:S01]  /*8390*/  @P0 FFMA R6, R0, 1.84467440737095516160e+19, RZ ;  /* 0x5f80000000060823 */ /* 0x000fe200000000ff */
[----:B------:R-:W-:Y:S06]  /*83a0*/  BRA `(.L_x_133) ;  /* 0x0000000000887947 */ /* 0x000fec0003800000 */
.L_x_132:
[----:B------:R-:W-:-:S04]  /*83b0*/  IADD3 R88, R21, -0xfd, RZ ;  /* 0xffffff0315587810 */ /* 0x000fc80007ffe0ff */
[----:B------:R-:W-:-:S13]  /*83c0*/  ISETP.GT.U32.AND P0, PT, R88, 0x1, PT ;  /* 0x000000015800780c */ /* 0x000fda0003f04070 */
[----:B------:R-:W-:Y:S05]  /*83d0*/  @P0 BRA `(.L_x_134) ;  /* 0x0000000000780947 */ /* 0x000fea0003800000 */
[----:B------:R-:W-:Y:S01]  /*83e0*/  LOP3.LUT R0, R3, 0x7fffff, RZ, 0xc0, !PT ;  /* 0x007fffff03007812 */ /* 0x000fe200078ec0ff */
[----:B------:R-:W-:-:S03]  /*83f0*/  IMAD.MOV.U32 R13, RZ, RZ, 0x3 ;  /* 0x00000003ff0d7424 */ /* 0x000fc600078e00ff */
[----:B------:R-:W-:Y:S02]  /*8400*/  LOP3.LUT R0, R0, 0x3f800000, RZ, 0xfc, !PT ;  /* 0x3f80000000007812 */ /* 0x000fe400078efcff */
[----:B------:R-:W-:Y:S02]  /*8410*/  SHF.L.U32 R13, R13, R88, RZ ;  /* 0x000000580d0d7219 */ /* 0x000fe400000006ff */
[----:B------:R-:W1:Y:S02]  /*8420*/  MUFU.RCP R7, R0 ;  /* 0x0000000000077308 */ /* 0x000e640000001000 */
[----:B-1----:R-:W-:-:S04]  /*8430*/  FFMA R6, R0, R7, -1 ;  /* 0xbf80000000067423 */ /* 0x002fc80000000007 */
[----:B------:R-:W-:-:S04]  /*8440*/  FADD.FTZ R6, -R6, -RZ ;  /* 0x800000ff06067221 */ /* 0x000fc80000010100 */
[CCC-:B------:R-:W-:Y:S01]  /*8450*/  FFMA.RM R12, R7.reuse, R6.reuse, R7.reuse ;  /* 0x00000006070c7223 */ /* 0x1c0fe20000004007 */
[----:B------:R-:W-:-:S04]  /*8460*/  FFMA.RP R7, R7, R6, R7 ;  /* 0x0000000607077223 */ /* 0x000fc80000008007 */
[C---:B------:R-:W-:Y:S02]  /*8470*/  LOP3.LUT R6, R12.reuse, 0x7fffff, RZ, 0xc0, !PT ;  /* 0x007fffff0c067812 */ /* 0x040fe400078ec0ff */
[----:B------:R-:W-:Y:S02]  /*8480*/  FSETP.NEU.FTZ.AND P0, PT, R12, R7, PT ;  /* 0x000000070c00720b */ /* 0x000fe40003f1d000 */
[----:B------:R-:W-:Y:S02]  /*8490*/  LOP3.LUT R6, R6, 0x800000, RZ, 0xfc, !PT ;  /* 0x0080000006067812 */ /* 0x000fe400078efcff */
[----:B------:R-:W-:Y:S02]  /*84a0*/  SEL R7, RZ, 0xffffffff, !P0 ;  /* 0xffffffffff077807 */ /* 0x000fe40004000000 */
[----:B------:R-:W-:Y:S02]  /*84b0*/  LOP3.LUT R13, R13, R6, RZ, 0xc0, !PT ;  /* 0x000000060d0d7212 */ /* 0x000fe400078ec0ff */
[----:B------:R-:W-:-:S02]  /*84c0*/  IADD3 R7, -R7, RZ, RZ ;  /* 0x000000ff07077210 */ /* 0x000fc40007ffe1ff */
[-C--:B------:R-:W-:Y:S02]  /*84d0*/  SHF.R.U32.HI R13, RZ, R88.reuse, R13 ;  /* 0x00000058ff0d7219 */ /* 0x080fe4000001160d */
[--C-:B------:R-:W-:Y:S01]  /*84e0*/  LOP3.LUT P1, RZ, R7, R88, R6.reuse, 0xf8, !PT ;  /* 0x0000005807ff7212 */ /* 0x100fe2000782f806 */
[----:B------:R-:W-:Y:S01]  /*84f0*/  VIADD R7, R21, 0xffffff04 ;  /* 0xffffff0415077836 */ /* 0x000fe20000000000 */
[C---:B------:R-:W-:Y:S02]  /*8500*/  LOP3.LUT P0, RZ, R13.reuse, 0x1, RZ, 0xc0, !PT ;  /* 0x000000010dff7812 */ /* 0x040fe4000780c0ff */
[----:B------:R-:W-:Y:S02]  /*8510*/  LOP3.LUT P2, RZ, R13, 0x2, RZ, 0xc0, !PT ;  /* 0x000000020dff7812 */ /* 0x000fe4000784c0ff */
[----:B------:R-:W-:Y:S02]  /*8520*/  SHF.R.U32.HI R6, RZ, R7, R6 ;  /* 0x00000007ff067219 */ /* 0x000fe40000011606 */
[----:B------:R-:W-:-:S02]  /*8530*/  PLOP3.LUT P0, PT, P0, P1, P2, 0xe0, 0x0 ;  /* 0x000000000000781c */ /* 0x000fc40000703c20 */
[----:B------:R-:W-:Y:S02]  /*8540*/  LOP3.LUT P1, RZ, R3, 0x7fffff, RZ, 0xc0, !PT ;  /* 0x007fffff03ff7812 */ /* 0x000fe4000782c0ff */
[----:B------:R-:W-:-:S04]  /*8550*/  SEL R0, RZ, 0x1, !P0 ;  /* 0x00000001ff007807 */ /* 0x000fc80004000000 */
[----:B------:R-:W-:-:S04]  /*8560*/  IADD3 R0, -R0, RZ, RZ ;  /* 0x000000ff00007210 */ /* 0x000fc80007ffe1ff */
[----:B------:R-:W-:-:S13]  /*8570*/  ISETP.GE.AND P0, PT, R0, RZ, PT ;  /* 0x000000ff0000720c */ /* 0x000fda0003f06270 */
[----:B------:R-:W-:-:S04]  /*8580*/  @!P0 IADD3 R6, R6, 0x1, RZ ;  /* 0x0000000106068810 */ /* 0x000fc80007ffe0ff */
[----:B------:R-:W-:-:S04]  /*8590*/  @!P1 SHF.L.U32 R6, R6, 0x1, RZ ;  /* 0x0000000106069819 */ /* 0x000fc800000006ff */
[----:B------:R-:W-:Y:S01]  /*85a0*/  LOP3.LUT R6, R6, 0x80000000, R3, 0xf8, !PT ;  /* 0x8000000006067812 */ /* 0x000fe200078ef803 */
[----:B------:R-:W-:Y:S06]  /*85b0*/  BRA `(.L_x_133) ;  /* 0x0000000000047947 */ /* 0x000fec0003800000 */
.L_x_134:
[----:B------:R1:W2:Y:S02]  /*85c0*/  MUFU.RCP R6, R3 ;  /* 0x0000000300067308 */ /* 0x0002a40000001000 */
.L_x_133:
[----:B------:R-:W-:Y:S05]  /*85d0*/  BSYNC B2 ;  /* 0x0000000000027941 */ /* 0x000fea0003800000 */
.L_x_131:
[----:B--2---:R-:W-:Y:S01]  /*85e0*/  IMAD.MOV.U32 R0, RZ, RZ, R6 ;  /* 0x000000ffff007224 */ /* 0x004fe200078e0006 */
[----:B------:R-:W-:Y:S02]  /*85f0*/  MOV R6, R14 ;  /* 0x0000000e00067202 */ /* 0x000fe40000000f00 */
[----:B------:R-:W-:-:S04]  /*8600*/  MOV R7, 0x0 ;  /* 0x0000000000077802 */ /* 0x000fc80000000f00 */
[----:B-1----:R-:W-:Y:S05]  /*8610*/  RET.REL.NODEC R6 `(_ZN7cutlass13device_kernelINS_4fmha6kernel28FmhaKernelTmaWarpSpecializedINS1_10collective30FmhaMainloopTmaWarpSpecializedINS_10bfloat16_tEffN4cute5tupleIJNS7_1CILi128EEENS9_ILi64EEESA_EEENS8_IJiNS9_ILi1EEENS8_IJiiEEEEEESF_SF_NS4_13DefaultFusionEJNS2_6OptionILNS2_3TagE0ENS9_ILb1EEEEENSH_ILSI_2ESJ_EEEEENS4_15FmhaFwdEpilogueIS6_fNS8_IJSB_SA_SB_EEEEENS2_23PersistentTileSchedulerEJSK_SL_EEEEEvNT_6ParamsE) ;  /* 0xffffff7806787950 */ /* 0x002fea0003c3ffff */
.L_x_135:
[----:B------:R-:W-:-:S00]  /*8620*/  BRA `(.L_x_135) ;  /* 0xfffffffc00fc7947 */ /* 0x000fc0000383ffff */
[----:B------:R-:W-:-:S00]  /*8630*/  NOP ;  /* 0x0000000000007918 */ /* 0x000fc00000000000 */
        /* <DEDUP_REMOVED lines=12> */
.L_x_136:


//--------------------- .nv.global.init           --------------------------
	.section	.nv.global.init,"aw",@progbits
.nv.global.init:
	.type		$str$24,@object
	.size		$str$24,($str$25 - $str$24)
$str$24:
        /*0000*/ 	.byte	0x28, 0x61, 0x64, 0x64, 0x72, 0x65, 0x73, 0x73, 0x20, 0x26, 0x20, 0x6d, 0x61, 0x73, 0x6b, 0x29
        /*0010*/ 	.byte	0x20, 0x3d, 0x3d, 0x20, 0x30, 0x00
	.type		$str$25,@object
	.size		$str$25,(__unnamed_1 - $str$25)
$str$25:
        /*0016*/ 	.byte	0x2f, 0x74, 0x6d, 0x70, 0x2f, 0x63, 0x75, 0x74, 0x6c, 0x61, 0x73, 0x73, 0x5f, 0x73, 0x77, 0x65
        /*0026*/ 	.byte	0x65, 0x70, 0x5f, 0x73, 0x72, 0x63, 0x2f, 0x69, 0x6e, 0x63, 0x6c, 0x75, 0x64, 0x65, 0x2f, 0x63
        /*0036*/ 	.byte	0x75, 0x74, 0x65, 0x2f, 0x70, 0x6f, 0x69, 0x6e, 0x74, 0x65, 0x72, 0x5f, 0x66, 0x6c, 0x61, 0x67
        /*0046*/ 	.byte	0x67, 0x65, 0x64, 0x2e, 0x68, 0x70, 0x70, 0x00
	.type		__unnamed_1,@object
	.size		__unnamed_1,(__unnamed_2 - __unnamed_1)
__unnamed_1:
        /*004e*/ 	.byte	0x61, 0x75, 0x74, 0x6f, 0x20, 0x63, 0x75, 0x74, 0x65, 0x3a, 0x3a, 0x61, 0x73, 0x5f, 0x70, 0x6f
        /* <DEDUP_REMOVED lines=27> */
        /*020e*/ 	.byte	0x32, 0x30, 0x34, 0x38, 0x3e, 0x3e, 0x3e, 0x3e, 0x3e, 0x5d, 0x00
	.type		__unnamed_2,@object
	.size		__unnamed_2,(.L_1 - __unnamed_2)
__unnamed_2:
        /* <DEDUP_REMOVED lines=29> */
.L_1:


//--------------------- .nv.shared._ZN7cutlass13device_kernelINS_4fmha6kernel28FmhaKernelTmaWarpSpecializedINS1_10collective30FmhaMainloopTmaWarpSpecializedINS_10bfloat16_tEffN4cute5tupleIJNS7_1CILi128EEENS9_ILi64EEESA_EEENS8_IJiNS9_ILi1EEENS8_IJiiEEEEEESF_SF_NS4_13DefaultFusionEJNS2_6OptionILNS2_3TagE0ENS9_ILb1EEEEENSH_ILSI_2ESJ_EEEEENS4_15FmhaFwdEpilogueIS6_fNS8_IJSB_SA_SB_EEEEENS2_23PersistentTileSchedulerEJSK_SL_EEEEEvNT_6ParamsE --------------------------
	.section	.nv.shared._ZN7cutlass13device_kernelINS_4fmha6kernel28FmhaKernelTmaWarpSpecializedINS1_10collective30FmhaMainloopTmaWarpSpecializedINS_10bfloat16_tEffN4cute5tupleIJNS7_1CILi128EEENS9_ILi64EEESA_EEENS8_IJiNS9_ILi1EEENS8_IJiiEEEEEESF_SF_NS4_13DefaultFusionEJNS2_6OptionILNS2_3TagE0ENS9_ILb1EEEEENSH_ILSI_2ESJ_EEEEENS4_15FmhaFwdEpilogueIS6_fNS8_IJSB_SA_SB_EEEEENS2_23PersistentTileSchedulerEJSK_SL_EEEEEvNT_6ParamsE,"aw",@nobits
	.sectionflags	@""
	.align	16
	.zero		1024


//--------------------- .nv.shared.reserved.0     --------------------------
	.section	.nv.shared.reserved.0,"aw",@nobits
	.weak		__nv_reservedSMEM_offset_0_alias
	.size		__nv_reservedSMEM_offset_0_alias, 0, 0
	.other		__nv_reservedSMEM_offset_0_alias,@"STO_CUDA_RESERVED_SHARED STV_DEFAULT"
__nv_reservedSMEM_offset_0_alias:
	.zero		0


//--------------------- .nv.global                --------------------------
	.section	.nv.global,"aw",@nobits
.nv.global:
	.type		_ZN39_INTERNAL_7d7781c1_4_k_cu_e6e842cd_31754cute1_E,@object
	.size		_ZN39_INTERNAL_7d7781c1_4_k_cu_e6e842cd_31754cute1_E,(_ZN39_INTERNAL_7d7781c1_4_k_cu_e6e842cd_31754cuda3std3__45__cpo6cbeginE - _ZN39_INTERNAL_7d7781c1_4_k_cu_e6e842cd_31754cute1_E)
_ZN39_INTERNAL_7d7781c1_4_k_cu_e6e842cd_31754cute1_E:
	.zero		1
	.type		_ZN39_INTERNAL_7d7781c1_4_k_cu_e6e842cd_31754cuda3std3__45__cpo6cbeginE,@object
	.size		_ZN39_INTERNAL_7d7781c1_4_k_cu_e6e842cd_31754cuda3std3__45__cpo6cbeginE,(_ZN39_INTERNAL_7d7781c1_4_k_cu_e6e842cd_31754cuda3std3__48in_placeE - _ZN39_INTERNAL_7d7781c1_4_k_cu_e6e842cd_31754cuda3std3__45__cpo6cbeginE)
_ZN39_INTERNAL_7d7781c1_4_k_cu_e6e842cd_31754cuda3std3__45__cpo6cbeginE:
	.zero		1
	.type		_ZN39_INTERNAL_7d7781c1_4_k_cu_e6e842cd_31754cuda3std3__48in_placeE,@object
	.size		_ZN39_INTERNAL_7d7781c1_4_k_cu_e6e842cd_31754cuda3std3__48in_placeE,(_ZN39_INTERNAL_7d7781c1_4_k_cu_e6e842cd_31754cuda3std6ranges3__45__cpo9iter_moveE - _ZN39_INTERNAL_7d7781c1_4_k_cu_e6e842cd_31754cuda3std3__48in_placeE)
_ZN39_INTERNAL_7d7781c1_4_k_cu_e6e842cd_31754cuda3std3__48in_placeE:
	.zero		1
	.type		_ZN39_INTERNAL_7d7781c1_4_k_cu_e6e842cd_31754cuda3std6ranges3__45__cpo9iter_moveE,@object
	.size		_ZN39_INTERNAL_7d7781c1_4_k_cu_e6e842cd_31754cuda3std6ranges3__45__cpo9iter_moveE,(_ZN39_INTERNAL_7d7781c1_4_k_cu_e6e842cd_31754cuda3std3__45__cpo5beginE - _ZN39_INTERNAL_7d7781c1_4_k_cu_e6e842cd_31754cuda3std6ranges3__45__cpo9iter_moveE)
_ZN39_INTERNAL_7d7781c1_4_k_cu_e6e842cd_31754cuda3std6ranges3__45__cpo9iter_moveE:
	.zero		1
	.type		_ZN39_INTERNAL_7d7781c1_4_k_cu_e6e842cd_31754cuda3std3__45__cpo5beginE,@object
	.size		_ZN39_INTERNAL_7d7781c1_4_k_cu_e6e842cd_31754cuda3std3__45__cpo5beginE,(_ZN39_INTERNAL_7d7781c1_4_k_cu_e6e842cd_31754cuda3std3__441_GLOBAL__N__7d7781c1_4_k_cu_e6e842cd_31756ignoreE - _ZN39_INTERNAL_7d7781c1_4_k_cu_e6e842cd_31754cuda3std3__45__cpo5beginE)
_ZN39_INTERNAL_7d7781c1_4_k_cu_e6e842cd_31754cuda3std3__45__cpo5beginE:
	.zero		1
	.type		_ZN39_INTERNAL_7d7781c1_4_k_cu_e6e842cd_31754cuda3std3__441_GLOBAL__N__7d7781c1_4_k_cu_e6e842cd_31756ignoreE,@object
	.size		_ZN39_INTERNAL_7d7781c1_4_k_cu_e6e842cd_31754cuda3std3__441_GLOBAL__N__7d7781c1_4_k_cu_e6e842cd_31756ignoreE,(_ZN39_INTERNAL_7d7781c1_4_k_cu_e6e842cd_31754cute7productE - _ZN39_INTERNAL_7d7781c1_4_k_cu_e6e842cd_31754cuda3std3__441_GLOBAL__N__7d7781c1_4_k_cu_e6e842cd_31756ignoreE)
_ZN39_INTERNAL_7d7781c1_4_k_cu_e6e842cd_31754cuda3std3__441_GLOBAL__N__7d7781c1_4_k_cu_e6e842cd_31756ignoreE:
	.zero		1
	.type		_ZN39_INTERNAL_7d7781c1_4_k_cu_e6e842cd_31754cute7productE,@object
	.size		_ZN39_INTERNAL_7d7781c1_4_k_cu_e6e842cd_31754cute7productE,(_ZN39_INTERNAL_7d7781c1_4_k_cu_e6e842cd_31754cuda3std3__45__cpo3endE - _ZN39_INTERNAL_7d7781c1_4_k_cu_e6e842cd_31754cute7productE)
_ZN39_INTERNAL_7d7781c1_4_k_cu_e6e842cd_31754cute7productE:
	.zero		1
	.type		_ZN39_INTERNAL_7d7781c1_4_k_cu_e6e842cd_31754cuda3std3__45__cpo3endE,@object
	.size		_ZN39_INTERNAL_7d7781c1_4_k_cu_e6e842cd_31754cuda3std3__45__cpo3endE,(_ZN39_INTERNAL_7d7781c1_4_k_cu_e6e842cd_31754cuda3std3__419piecewise_constructE - _ZN39_INTERNAL_7d7781c1_4_k_cu_e6e842cd_31754cuda3std3__45__cpo3endE)
_ZN39_INTERNAL_7d7781c1_4_k_cu_e6e842cd_31754cuda3std3__45__cpo3endE:
	.zero		1
	.type		_ZN39_INTERNAL_7d7781c1_4_k_cu_e6e842cd_31754cuda3std3__419piecewise_constructE,@object
	.size		_ZN39_INTERNAL_7d7781c1_4_k_cu_e6e842cd_31754cuda3std3__419piecewise_constructE,(_ZN39_INTERNAL_7d7781c1_4_k_cu_e6e842cd_31754cuda3std3__45__cpo4cendE - _ZN39_INTERNAL_7d7781c1_4_k_cu_e6e842cd_31754cuda3std3__419piecewise_constructE)
_ZN39_INTERNAL_7d7781c1_4_k_cu_e6e842cd_31754cuda3std3__419piecewise_constructE:
	.zero		1
	.type		_ZN39_INTERNAL_7d7781c1_4_k_cu_e6e842cd_31754cuda3std3__45__cpo4cendE,@object
	.size		_ZN39_INTERNAL_7d7781c1_4_k_cu_e6e842cd_31754cuda3std3__45__cpo4cendE,(_ZN39_INTERNAL_7d7781c1_4_k_cu_e6e842cd_31754cuda3std6ranges3__45__cpo4swapE - _ZN39_INTERNAL_7d7781c1_4_k_cu_e6e842cd_31754cuda3std3__45__cpo4cendE)
_ZN39_INTERNAL_7d7781c1_4_k_cu_e6e842cd_31754cuda3std3__45__cpo4cendE:
	.zero		1
	.type		_ZN39_INTERNAL_7d7781c1_4_k_cu_e6e842cd_31754cuda3std6ranges3__45__cpo4swapE,@object
	.size		_ZN39_INTERNAL_7d7781c1_4_k_cu_e6e842cd_31754cuda3std6ranges3__45__cpo4swapE,(.L_9 - _ZN39_INTERNAL_7d7781c1_4_k_cu_e6e842cd_31754cuda3std6ranges3__45__cpo4swapE)
_ZN39_INTERNAL_7d7781c1_4_k_cu_e6e842cd_31754cuda3std6ranges3__45__cpo4swapE:
	.zero		1
.L_9:


//--------------------- .nv.constant0._ZN7cutlass13device_kernelINS_4fmha6kernel28FmhaKernelTmaWarpSpecializedINS1_10collective30FmhaMainloopTmaWarpSpecializedINS_10bfloat16_tEffN4cute5tupleIJNS7_1CILi128EEENS9_ILi64EEESA_EEENS8_IJiNS9_ILi1EEENS8_IJiiEEEEEESF_SF_NS4_13DefaultFusionEJNS2_6OptionILNS2_3TagE0ENS9_ILb1EEEEENSH_ILSI_2ESJ_EEEEENS4_15FmhaFwdEpilogueIS6_fNS8_IJSB_SA_SB_EEEEENS2_23PersistentTileSchedulerEJSK_SL_EEEEEvNT_6ParamsE --------------------------
	.section	.nv.constant0._ZN7cutlass13device_kernelINS_4fmha6kernel28FmhaKernelTmaWarpSpecializedINS1_10collective30FmhaMainloopTmaWarpSpecializedINS_10bfloat16_tEffN4cute5tupleIJNS7_1CILi128EEENS9_ILi64EEESA_EEENS8_IJiNS9_ILi1EEENS8_IJiiEEEEEESF_SF_NS4_13DefaultFusionEJNS2_6OptionILNS2_3TagE0ENS9_ILb1EEEEENSH_ILSI_2ESJ_EEEEENS4_15FmhaFwdEpilogueIS6_fNS8_IJSB_SA_SB_EEEEENS2_23PersistentTileSchedulerEJSK_SL_EEEEEvNT_6ParamsE,"a",@progbits
	.sectionflags	@""
	.align	4
.nv.constant0._ZN7cutlass13device_kernelINS_4fmha6kernel28FmhaKernelTmaWarpSpecializedINS1_10collective30FmhaMainloopTmaWarpSpecializedINS_10bfloat16_tEffN4cute5tupleIJNS7_1CILi128EEENS9_ILi64EEESA_EEENS8_IJiNS9_ILi1EEENS8_IJiiEEEEEESF_SF_NS4_13DefaultFusionEJNS2_6OptionILNS2_3TagE0ENS9_ILb1EEEEENSH_ILSI_2ESJ_EEEEENS4_15FmhaFwdEpilogueIS6_fNS8_IJSB_SA_SB_EEEEENS2_23PersistentTileSchedulerEJSK_SL_EEEEEvNT_6ParamsE:
	.zero		2688


//--------------------- SYMBOLS --------------------------

	.type		.nv.reservedSmem.offset0,@object
	.size		.nv.reservedSmem.offset0,0x4
	.type		__assertfail,@function
